	.target	sm_100a

	.elftype	@"ET_EXEC"


//--------------------- .note.nv.tkinfo           --------------------------
	.section	.note.nv.tkinfo,"",@"SHT_NOTE"
	.sectionflags	@"SHF_NOTE_NV_TKINFO"
	.tkinfo
        /*0018*/ 	.word	0x00000002
        /*0030*/ 	.string	""
        /*0030*/ 	.string	"ptxas"
        /*0030*/ 	.string	"Cuda compilation tools, release 13.0, V13.0.88"
        /*0030*/ 	.string	"Build cuda_13.0.r13.0/compiler.36424714_0"
        /*0030*/ 	.string	"-arch sm_100a -m 64 "



//--------------------- .note.nv.cuinfo           --------------------------
	.section	.note.nv.cuinfo,"",@"SHT_NOTE"
	.sectionflags	@"SHF_NOTE_NV_CUINFO"
        /*0018*/ 	.short	0x0002
        /*001a*/ 	.short	0x0064
        /*001c*/ 	.short	0x0082
	.zero		2


//--------------------- .nv.info                  --------------------------
	.section	.nv.info,"",@"SHT_CUDA_INFO"
	.align	4


	//----- nvinfo : EIATTR_REGCOUNT
	.align		4
        /*0000*/ 	.byte	0x04, 0x2f
        /*0002*/ 	.short	(.L_19 - .L_18)
	.align		4
.L_18:
        /*0004*/ 	.word	index@(_ZN7cutlass13device_kernelINS_4gemm6kernel13GemmUniversalIN4cute5tupleIJiiiiEEENS1_10collective13CollectiveMmaINS1_35MainloopSm100TmaUmmaWarpSpecializedILi5ELi2ELi4ENS5_IJNS4_1CILi2EEESB_NSA_ILi1EEEEEEEENS5_IJNSA_ILi128EEESF_NSA_ILi64EEEEEENS_6half_tENS5_IJlSC_lEEESI_NS5_IJSC_llEEENS4_8TiledMMAINS4_8MMA_AtomIJNS4_26SM100_MMA_F16BF16_2x1SM_SSISI_SI_fLi128ELi128ELNS4_4UMMA5MajorE0ELSP_1ELNSO_7ScaleInE0ELSQ_0EEEEEENS4_6LayoutINS5_IJSC_SC_SC_EEENS5_IJNSA_ILi0EEESV_SV_EEEEENS5_IJNS4_10UnderscoreESY_SY_EEEEENS4_28SM100_TMA_2SM_LOAD_MULTICASTENS4_14ComposedLayoutINS4_7SwizzleILi3ELi4ELi3EEENS4_18smem_ptr_flag_bitsILi16EEENST_INS5_IJNSA_ILi8EEESG_EEENS5_IJSG_SC_EEEEEEEvNS4_8identityENS4_18SM100_TMA_2SM_LOADENS12_IS14_S16_NST_INS5_IJSG_S17_EEENS5_IJSC_SG_EEEEEEEvS1C_EENS_8epilogue10collective18CollectiveEpilogueINS1J_23Sm100TmaWarpSpecializedILi4ELi2ELi16ELb1ELb0EEEJNS5_IJSG_SF_SG_EEENS5_IJNST_ISG_SC_EENST_INS5_IJNSA_ILi16EEESB_EEES1F_EEEEESI_SJ_SI_SJ_NS1J_6fusion15FusionCallbacksIS1N_NS1U_17LinearCombinationISI_fSI_fLNS_15FloatRoundStyleE2EEES1O_S1T_JEEENS4_5SM1004TMEM4LOAD26SM100_TMEM_LOAD_32dp32b16xENS4_13SM90_TMA_LOADENS12_INS13_ILi1ELi4ELi3EEES16_NST_INS5_IJS17_S1Q_EEENS5_IJS1Q_SC_EEEEEEENS4_39AutoVectorizingCopyWithAssumedAlignmentILi128EEENS4_14SM90_TMA_STOREES29_S2B_S2B_EEEvvEEEEvNT_6ParamsE)
        /*0008*/ 	.word	0x00000044


	//----- nvinfo : EIATTR_FRAME_SIZE
	.align		4
.L_19:
        /*000c*/ 	.byte	0x04, 0x11
        /*000e*/ 	.short	(.L_21 - .L_20)
	.align		4
.L_20:
        /*0010*/ 	.word	index@($__internal_2_$__cuda_sm10x_tcgen05_guardrail_trap_unallocated_columns_being_dealloced)
        /*0014*/ 	.word	0x00000000


	//----- nvinfo : EIATTR_FRAME_SIZE
	.align		4
.L_21:
        /*0018*/ 	.byte	0x04, 0x11
        /*001a*/ 	.short	(.L_23 - .L_22)
	.align		4
.L_22:
        /*001c*/ 	.word	index@($__internal_1_$__cuda_sm10x_tcgen05_guardrail_trap_phase_invalid_during_alloc)
        /*0020*/ 	.word	0x00000000


	//----- nvinfo : EIATTR_FRAME_SIZE
	.align		4
.L_23:
        /*0024*/ 	.byte	0x04, 0x11
        /*0026*/ 	.short	(.L_25 - .L_24)
	.align		4
.L_24:
        /*0028*/ 	.word	index@($__internal_0_$__cuda_sm10x_tcgen05_guardrail_trap_col_being_dealloced_not_returned_by_alloc)
        /*002c*/ 	.word	0x00000000


	//----- nvinfo : EIATTR_FRAME_SIZE
	.align		4
.L_25:
        /*0030*/ 	.byte	0x04, 0x11
        /*0032*/ 	.short	(.L_27 - .L_26)
	.align		4
.L_26:
        /*0034*/ 	.word	index@(_ZN7cutlass13device_kernelINS_4gemm6kernel13GemmUniversalIN4cute5tupleIJiiiiEEENS1_10collective13CollectiveMmaINS1_35MainloopSm100TmaUmmaWarpSpecializedILi5ELi2ELi4ENS5_IJNS4_1CILi2EEESB_NSA_ILi1EEEEEEEENS5_IJNSA_ILi128EEESF_NSA_ILi64EEEEEENS_6half_tENS5_IJlSC_lEEESI_NS5_IJSC_llEEENS4_8TiledMMAINS4_8MMA_AtomIJNS4_26SM100_MMA_F16BF16_2x1SM_SSISI_SI_fLi128ELi128ELNS4_4UMMA5MajorE0ELSP_1ELNSO_7ScaleInE0ELSQ_0EEEEEENS4_6LayoutINS5_IJSC_SC_SC_EEENS5_IJNSA_ILi0EEESV_SV_EEEEENS5_IJNS4_10UnderscoreESY_SY_EEEEENS4_28SM100_TMA_2SM_LOAD_MULTICASTENS4_14ComposedLayoutINS4_7SwizzleILi3ELi4ELi3EEENS4_18smem_ptr_flag_bitsILi16EEENST_INS5_IJNSA_ILi8EEESG_EEENS5_IJSG_SC_EEEEEEEvNS4_8identityENS4_18SM100_TMA_2SM_LOADENS12_IS14_S16_NST_INS5_IJSG_S17_EEENS5_IJSC_SG_EEEEEEEvS1C_EENS_8epilogue10collective18CollectiveEpilogueINS1J_23Sm100TmaWarpSpecializedILi4ELi2ELi16ELb1ELb0EEEJNS5_IJSG_SF_SG_EEENS5_IJNST_ISG_SC_EENST_INS5_IJNSA_ILi16EEESB_EEES1F_EEEEESI_SJ_SI_SJ_NS1J_6fusion15FusionCallbacksIS1N_NS1U_17LinearCombinationISI_fSI_fLNS_15FloatRoundStyleE2EEES1O_S1T_JEEENS4_5SM1004TMEM4LOAD26SM100_TMEM_LOAD_32dp32b16xENS4_13SM90_TMA_LOADENS12_INS13_ILi1ELi4ELi3EEES16_NST_INS5_IJS17_S1Q_EEENS5_IJS1Q_SC_EEEEEEENS4_39AutoVectorizingCopyWithAssumedAlignmentILi128EEENS4_14SM90_TMA_STOREES29_S2B_S2B_EEEvvEEEEvNT_6ParamsE)
        /*0038*/ 	.word	0x00000000


	//----- nvinfo : EIATTR_MIN_STACK_SIZE
	.align		4
.L_27:
        /*003c*/ 	.byte	0x04, 0x12
        /*003e*/ 	.short	(.L_29 - .L_28)
	.align		4
.L_28:
        /*0040*/ 	.word	index@(_ZN7cutlass13device_kernelINS_4gemm6kernel13GemmUniversalIN4cute5tupleIJiiiiEEENS1_10collective13CollectiveMmaINS1_35MainloopSm100TmaUmmaWarpSpecializedILi5ELi2ELi4ENS5_IJNS4_1CILi2EEESB_NSA_ILi1EEEEEEEENS5_IJNSA_ILi128EEESF_NSA_ILi64EEEEEENS_6half_tENS5_IJlSC_lEEESI_NS5_IJSC_llEEENS4_8TiledMMAINS4_8MMA_AtomIJNS4_26SM100_MMA_F16BF16_2x1SM_SSISI_SI_fLi128ELi128ELNS4_4UMMA5MajorE0ELSP_1ELNSO_7ScaleInE0ELSQ_0EEEEEENS4_6LayoutINS5_IJSC_SC_SC_EEENS5_IJNSA_ILi0EEESV_SV_EEEEENS5_IJNS4_10UnderscoreESY_SY_EEEEENS4_28SM100_TMA_2SM_LOAD_MULTICASTENS4_14ComposedLayoutINS4_7SwizzleILi3ELi4ELi3EEENS4_18smem_ptr_flag_bitsILi16EEENST_INS5_IJNSA_ILi8EEESG_EEENS5_IJSG_SC_EEEEEEEvNS4_8identityENS4_18SM100_TMA_2SM_LOADENS12_IS14_S16_NST_INS5_IJSG_S17_EEENS5_IJSC_SG_EEEEEEEvS1C_EENS_8epilogue10collective18CollectiveEpilogueINS1J_23Sm100TmaWarpSpecializedILi4ELi2ELi16ELb1ELb0EEEJNS5_IJSG_SF_SG_EEENS5_IJNST_ISG_SC_EENST_INS5_IJNSA_ILi16EEESB_EEES1F_EEEEESI_SJ_SI_SJ_NS1J_6fusion15FusionCallbacksIS1N_NS1U_17LinearCombinationISI_fSI_fLNS_15FloatRoundStyleE2EEES1O_S1T_JEEENS4_5SM1004TMEM4LOAD26SM100_TMEM_LOAD_32dp32b16xENS4_13SM90_TMA_LOADENS12_INS13_ILi1ELi4ELi3EEES16_NST_INS5_IJS17_S1Q_EEENS5_IJS1Q_SC_EEEEEEENS4_39AutoVectorizingCopyWithAssumedAlignmentILi128EEENS4_14SM90_TMA_STOREES29_S2B_S2B_EEEvvEEEEvNT_6ParamsE)
        /*0044*/ 	.word	0x00000000
.L_29:


//--------------------- .nv.compat                --------------------------
	.section	.nv.compat,"",@"SHT_CUDA_COMPAT_INFO"
	.align	4
        /*0000*/ 	.byte	0x02, 0x09, 0x01, 0x00, 0x02, 0x02, 0x02, 0x00, 0x02, 0x05, 0x05, 0x00, 0x03, 0x07, 0x01, 0x01
        /*0010*/ 	.byte	0x02, 0x03, 0x01, 0x00, 0x02, 0x06, 0x01, 0x00, 0x04, 0x0b, 0x08, 0x00, 0x09, 0x00, 0x00, 0x00
        /*0020*/ 	.byte	0x00, 0x00, 0x00, 0x00


//--------------------- .nv.info._ZN7cutlass13device_kernelINS_4gemm6kernel13GemmUniversalIN4cute5tupleIJiiiiEEENS1_10collective13CollectiveMmaINS1_35MainloopSm100TmaUmmaWarpSpecializedILi5ELi2ELi4ENS5_IJNS4_1CILi2EEESB_NSA_ILi1EEEEEEEENS5_IJNSA_ILi128EEESF_NSA_ILi64EEEEEENS_6half_tENS5_IJlSC_lEEESI_NS5_IJSC_llEEENS4_8TiledMMAINS4_8MMA_AtomIJNS4_26SM100_MMA_F16BF16_2x1SM_SSISI_SI_fLi128ELi128ELNS4_4UMMA5MajorE0ELSP_1ELNSO_7ScaleInE0ELSQ_0EEEEEENS4_6LayoutINS5_IJSC_SC_SC_EEENS5_IJNSA_ILi0EEESV_SV_EEEEENS5_IJNS4_10UnderscoreESY_SY_EEEEENS4_28SM100_TMA_2SM_LOAD_MULTICASTENS4_14ComposedLayoutINS4_7SwizzleILi3ELi4ELi3EEENS4_18smem_ptr_flag_bitsILi16EEENST_INS5_IJNSA_ILi8EEESG_EEENS5_IJSG_SC_EEEEEEEvNS4_8identityENS4_18SM100_TMA_2SM_LOADENS12_IS14_S16_NST_INS5_IJSG_S17_EEENS5_IJSC_SG_EEEEEEEvS1C_EENS_8epilogue10collective18CollectiveEpilogueINS1J_23Sm100TmaWarpSpecializedILi4ELi2ELi16ELb1ELb0EEEJNS5_IJSG_SF_SG_EEENS5_IJNST_ISG_SC_EENST_INS5_IJNSA_ILi16EEESB_EEES1F_EEEEESI_SJ_SI_SJ_NS1J_6fusion15FusionCallbacksIS1N_NS1U_17LinearCombinationISI_fSI_fLNS_15FloatRoundStyleE2EEES1O_S1T_JEEENS4_5SM1004TMEM4LOAD26SM100_TMEM_LOAD_32dp32b16xENS4_13SM90_TMA_LOADENS12_INS13_ILi1ELi4ELi3EEES16_NST_INS5_IJS17_S1Q_EEENS5_IJS1Q_SC_EEEEEEENS4_39AutoVectorizingCopyWithAssumedAlignmentILi128EEENS4_14SM90_TMA_STOREES29_S2B_S2B_EEEvvEEEEvNT_6ParamsE --------------------------
	.section	.nv.info._ZN7cutlass13device_kernelINS_4gemm6kernel13GemmUniversalIN4cute5tupleIJiiiiEEENS1_10collective13CollectiveMmaINS1_35MainloopSm100TmaUmmaWarpSpecializedILi5ELi2ELi4ENS5_IJNS4_1CILi2EEESB_NSA_ILi1EEEEEEEENS5_IJNSA_ILi128EEESF_NSA_ILi64EEEEEENS_6half_tENS5_IJlSC_lEEESI_NS5_IJSC_llEEENS4_8TiledMMAINS4_8MMA_AtomIJNS4_26SM100_MMA_F16BF16_2x1SM_SSISI_SI_fLi128ELi128ELNS4_4UMMA5MajorE0ELSP_1ELNSO_7ScaleInE0ELSQ_0EEEEEENS4_6LayoutINS5_IJSC_SC_SC_EEENS5_IJNSA_ILi0EEESV_SV_EEEEENS5_IJNS4_10UnderscoreESY_SY_EEEEENS4_28SM100_TMA_2SM_LOAD_MULTICASTENS4_14ComposedLayoutINS4_7SwizzleILi3ELi4ELi3EEENS4_18smem_ptr_flag_bitsILi16EEENST_INS5_IJNSA_ILi8EEESG_EEENS5_IJSG_SC_EEEEEEEvNS4_8identityENS4_18SM100_TMA_2SM_LOADENS12_IS14_S16_NST_INS5_IJSG_S17_EEENS5_IJSC_SG_EEEEEEEvS1C_EENS_8epilogue10collective18CollectiveEpilogueINS1J_23Sm100TmaWarpSpecializedILi4ELi2ELi16ELb1ELb0EEEJNS5_IJSG_SF_SG_EEENS5_IJNST_ISG_SC_EENST_INS5_IJNSA_ILi16EEESB_EEES1F_EEEEESI_SJ_SI_SJ_NS1J_6fusion15FusionCallbacksIS1N_NS1U_17LinearCombinationISI_fSI_fLNS_15FloatRoundStyleE2EEES1O_S1T_JEEENS4_5SM1004TMEM4LOAD26SM100_TMEM_LOAD_32dp32b16xENS4_13SM90_TMA_LOADENS12_INS13_ILi1ELi4ELi3EEES16_NST_INS5_IJS17_S1Q_EEENS5_IJS1Q_SC_EEEEEEENS4_39AutoVectorizingCopyWithAssumedAlignmentILi128EEENS4_14SM90_TMA_STOREES29_S2B_S2B_EEEvvEEEEvNT_6ParamsE,"",@"SHT_CUDA_INFO"
	.sectionflags	@""
	.align	4


	//----- nvinfo : EIATTR_CUDA_API_VERSION
	.align		4
        /*0000*/ 	.byte	0x04, 0x37
        /*0002*/ 	.short	(.L_31 - .L_30)
.L_30:
        /*0004*/ 	.word	0x00000082


	//----- nvinfo : EIATTR_KPARAM_INFO
	.align		4
.L_31:
        /*0008*/ 	.byte	0x04, 0x17
        /*000a*/ 	.short	(.L_33 - .L_32)
.L_32:
        /*000c*/ 	.word	0x00000000
        /*0010*/ 	.short	0x0000
        /*0012*/ 	.short	0x0000
        /*0014*/ 	.byte	0x00, 0xf0, 0x01, 0x20


	//----- nvinfo : EIATTR_AT_ENTRY_FRAGMENTS
	.align		4
.L_33:
        /*0018*/ 	.byte	0x04, 0x4f
        /*001a*/ 	.short	(.L_35 - .L_34)


	//   ....[0]....
.L_34:
        /*001c*/ 	.word	0x00000007


	//----- nvinfo : EIATTR_RESERVED_SMEM_USED
	.align		4
.L_35:
        /*0020*/ 	.byte	0x01, 0x41
	.zero		2


	//----- nvinfo : EIATTR_SPARSE_MMA_MASK
	.align		4
        /*0024*/ 	.byte	0x03, 0x50
        /*0026*/ 	.short	0x0000


	//----- nvinfo : EIATTR_TCGEN05_2CTA_USED
	.align		4
        /*0028*/ 	.byte	0x01, 0x52
	.zero		2


	//----- nvinfo : EIATTR_MAXREG_COUNT
	.align		4
        /*002c*/ 	.byte	0x03, 0x1b
        /*002e*/ 	.short	0x00ff


	//----- nvinfo : EIATTR_NUM_BARRIERS
	.align		4
        /*0030*/ 	.byte	0x02, 0x4c
        /*0032*/ 	.byte	0x07
	.zero		1


	//----- nvinfo : EIATTR_EXTERNS
	.align		4
        /*0034*/ 	.byte	0x04, 0x0f
        /*0036*/ 	.short	(.L_37 - .L_36)


	//   ....[0]....
	.align		4
.L_36:
        /*0038*/ 	.word	index@(__assertfail)


	//----- nvinfo : EIATTR_MERCURY_ISA_VERSION
	.align		4
.L_37:
        /*003c*/ 	.byte	0x03, 0x5f
        /*003e*/ 	.short	0x0101


	//----- nvinfo : EIATTR_INT_WARP_WIDE_INSTR_OFFSETS
	.align		4
        /*0040*/ 	.byte	0x04, 0x31
        /*0042*/ 	.short	(.L_39 - .L_38)


	//   ....[0]....
.L_38:
        /*0044*/ 	.word	0x00000d90


	//   ....[1]....
        /*0048*/ 	.word	0x00000e30


	//   ....[2]....
        /*004c*/ 	.word	0x00004350


	//   ....[3]....
        /*0050*/ 	.word	0x00004380


	//   ....[4]....
        /*0054*/ 	.word	0x000043a0


	//   ....[5]....
        /*0058*/ 	.word	0x00004ee0


	//   ....[6]....
        /*005c*/ 	.word	0x00004f80


	//   ....[7]....
        /*0060*/ 	.word	0x00005040


	//   ....[8]....
        /*0064*/ 	.word	0x000050b0


	//   ....[9]....
        /*0068*/ 	.word	0x00005170


	//   ....[10]....
        /*006c*/ 	.word	0x00005210


	//   ....[11]....
        /*0070*/ 	.word	0x00005280


	//   ....[12]....
        /*0074*/ 	.word	0x00005340


	//   ....[13]....
        /*0078*/ 	.word	0x000053e0


	//   ....[14]....
        /*007c*/ 	.word	0x00005480


	//   ....[15]....
        /*0080*/ 	.word	0x00005570


	//   ....[16]....
        /*0084*/ 	.word	0x00005640


	//----- nvinfo : EIATTR_COOP_GROUP_MASK_REGIDS
	.align		4
.L_39:
        /*0088*/ 	.byte	0x04, 0x29
        /*008a*/ 	.short	(.L_41 - .L_40)


	//   ....[0]....
.L_40:
        /*008c*/ 	.word	0xffffffff


	//   ....[1]....
        /*0090*/ 	.word	0xffffffff


	//   ....[2]....
        /*0094*/ 	.word	0xffffffff


	//   ....[3]....
        /*0098*/ 	.word	0xffffffff


	//   ....[4]....
        /*009c*/ 	.word	0xffffffff


	//   ....[5]....
        /*00a0*/ 	.word	0xffffffff


	//   ....[6]....
        /*00a4*/ 	.word	0xffffffff


	//   ....[7]....
        /*00a8*/ 	.word	0xffffffff


	//   ....[8]....
        /*00ac*/ 	.word	0xffffffff


	//   ....[9]....
        /*00b0*/ 	.word	0xffffffff


	//   ....[10]....
        /*00b4*/ 	.word	0xffffffff


	//   ....[11]....
        /*00b8*/ 	.word	0xffffffff


	//   ....[12]....
        /*00bc*/ 	.word	0xffffffff


	//   ....[13]....
        /*00c0*/ 	.word	0xffffffff


	//----- nvinfo : EIATTR_COOP_GROUP_INSTR_OFFSETS
	.align		4
.L_41:
        /*00c4*/ 	.byte	0x04, 0x28
        /*00c6*/ 	.short	(.L_43 - .L_42)


	//   ....[0]....
.L_42:
        /*00c8*/ 	.word	0x000000b0


	//   ....[1]....
        /*00cc*/ 	.word	0x00000520


	//   ....[2]....
        /*00d0*/ 	.word	0x00000700


	//   ....[3]....
        /*00d4*/ 	.word	0x00000890


	//   ....[4]....
        /*00d8*/ 	.word	0x00000980


	//   ....[5]....
        /*00dc*/ 	.word	0x00000ae0


	//   ....[6]....
        /*00e0*/ 	.word	0x00000c70


	//   ....[7]....
        /*00e4*/ 	.word	0x00000eb0


	//   ....[8]....
        /*00e8*/ 	.word	0x00002200


	//   ....[9]....
        /*00ec*/ 	.word	0x00003140


	//   ....[10]....
        /*00f0*/ 	.word	0x00003610


	//   ....[11]....
        /*00f4*/ 	.word	0x00003640


	//   ....[12]....
        /*00f8*/ 	.word	0x00004250


	//   ....[13]....
        /*00fc*/ 	.word	0x00004460


	//----- nvinfo : EIATTR_VRC_CTA_INIT_COUNT
	.align		4
.L_43:
        /*0100*/ 	.byte	0x02, 0x4a
        /*0102*/ 	.byte	0x80
	.zero		1


	//----- nvinfo : EIATTR_SYSCALL_OFFSETS
	.align		4
        /*0104*/ 	.byte	0x04, 0x46
        /*0106*/ 	.short	(.L_45 - .L_44)


	//   ....[0]....
.L_44:
        /*0108*/ 	.word	0x000061e0


	//   ....[1]....
        /*010c*/ 	.word	0x000062d0


	//   ....[2]....
        /*0110*/ 	.word	0x00006a70


	//   ....[3]....
        /*0114*/ 	.word	0x000073a0


	//   ....[4]....
        /*0118*/ 	.word	0x00007c70


	//   ....[5]....
        /*011c*/ 	.word	0x00008540


	//----- nvinfo : EIATTR_MBARRIER_INSTR_OFFSETS
	.align		4
.L_45:
        /*0120*/ 	.byte	0x04, 0x39
        /*0122*/ 	.short	(.L_47 - .L_46)


	//   ....[0]....
.L_46:
        /*0124*/ 	.word	0x00000650
        /*0128*/ 	.word	0x000000ff
        /*012c*/ 	.word	0x00000000
        /*0130*/ 	.short	0x0100
        /*0132*/ 	.byte	0x04
	.zero		1


	//   ....[1]....
        /*0134*/ 	.word	0x00000660
        /*0138*/ 	.word	0x000000ff
        /*013c*/ 	.word	0x00000028
        /*0140*/ 	.short	0x0100
        /*0142*/ 	.byte	0x04
	.zero		1


	//   ....[2]....
        /*0144*/ 	.word	0x00000670
        /*0148*/ 	.word	0x000000ff
        /*014c*/ 	.word	0x00000008
        /*0150*/ 	.short	0x0100
        /*0152*/ 	.byte	0x04
	.zero		1


	//   ....[3]....
        /*0154*/ 	.word	0x00000680
        /*0158*/ 	.word	0x000000ff
        /*015c*/ 	.word	0x00000030
        /*0160*/ 	.short	0x0100
        /*0162*/ 	.byte	0x04
	.zero		1


	//   ....[4]....
        /*0164*/ 	.word	0x00000690
        /*0168*/ 	.word	0x000000ff
        /*016c*/ 	.word	0x00000010
        /*0170*/ 	.short	0x0100
        /*0172*/ 	.byte	0x04
	.zero		1


	//   ....[5]....
        /*0174*/ 	.word	0x000006a0
        /*0178*/ 	.word	0x000000ff
        /*017c*/ 	.word	0x00000038
        /*0180*/ 	.short	0x0100
        /*0182*/ 	.byte	0x04
	.zero		1


	//   ....[6]....
        /*0184*/ 	.word	0x000006b0
        /*0188*/ 	.word	0x000000ff
        /*018c*/ 	.word	0x00000018
        /*0190*/ 	.short	0x0100
        /*0192*/ 	.byte	0x04
	.zero		1


	//   ....[7]....
        /*0194*/ 	.word	0x000006c0
        /*0198*/ 	.word	0x000000ff
        /*019c*/ 	.word	0x00000040
        /*01a0*/ 	.short	0x0100
        /*01a2*/ 	.byte	0x04
	.zero		1


	//   ....[8]....
        /*01a4*/ 	.word	0x000006d0
        /*01a8*/ 	.word	0x000000ff
        /*01ac*/ 	.word	0x00000020
        /*01b0*/ 	.short	0x0100
        /*01b2*/ 	.byte	0x04
	.zero		1


	//   ....[9]....
        /*01b4*/ 	.word	0x000006e0
        /*01b8*/ 	.word	0x000000ff
        /*01bc*/ 	.word	0x00000048
        /*01c0*/ 	.short	0x0100
        /*01c2*/ 	.byte	0x04
	.zero		1


	//   ....[10]....
        /*01c4*/ 	.word	0x00000800
        /*01c8*/ 	.word	0x000000ff
        /*01cc*/ 	.word	0x00000050
        /*01d0*/ 	.short	0x0100
        /*01d2*/ 	.byte	0x04
	.zero		1


	//   ....[11]....
        /*01d4*/ 	.word	0x00000810
        /*01d8*/ 	.word	0x000000ff
        /*01dc*/ 	.word	0x00000070
        /*01e0*/ 	.short	0x0100
        /*01e2*/ 	.byte	0x04
	.zero		1


	//   ....[12]....
        /*01e4*/ 	.word	0x00000820
        /*01e8*/ 	.word	0x000000ff
        /*01ec*/ 	.word	0x00000058
        /*01f0*/ 	.short	0x0100
        /*01f2*/ 	.byte	0x04
	.zero		1


	//   ....[13]....
        /*01f4*/ 	.word	0x00000830
        /*01f8*/ 	.word	0x000000ff
        /*01fc*/ 	.word	0x00000078
        /*0200*/ 	.short	0x0100
        /*0202*/ 	.byte	0x04
	.zero		1


	//   ....[14]....
        /*0204*/ 	.word	0x00000840
        /*0208*/ 	.word	0x000000ff
        /*020c*/ 	.word	0x00000060
        /*0210*/ 	.short	0x0100
        /*0212*/ 	.byte	0x04
	.zero		1


	//   ....[15]....
        /*0214*/ 	.word	0x00000850
        /*0218*/ 	.word	0x000000ff
        /*021c*/ 	.word	0x00000080
        /*0220*/ 	.short	0x0100
        /*0222*/ 	.byte	0x04
	.zero		1


	//   ....[16]....
        /*0224*/ 	.word	0x00000860
        /*0228*/ 	.word	0x000000ff
        /*022c*/ 	.word	0x00000068
        /*0230*/ 	.short	0x0100
        /*0232*/ 	.byte	0x04
	.zero		1


	//   ....[17]....
        /*0234*/ 	.word	0x00000870
        /*0238*/ 	.word	0x000000ff
        /*023c*/ 	.word	0x00000088
        /*0240*/ 	.short	0x0100
        /*0242*/ 	.byte	0x04
	.zero		1


	//   ....[18]....
        /*0244*/ 	.word	0x00000950
        /*0248*/ 	.word	0x000000ff
        /*024c*/ 	.word	0x00000090
        /*0250*/ 	.short	0x0100
        /*0252*/ 	.byte	0x06
	.zero		1


	//   ....[19]....
        /*0254*/ 	.word	0x00000960
        /*0258*/ 	.word	0x000000ff
        /*025c*/ 	.word	0x00000098
        /*0260*/ 	.short	0x0100
        /*0262*/ 	.byte	0x06
	.zero		1


	//   ....[20]....
        /*0264*/ 	.word	0x00000a90
        /*0268*/ 	.word	0x000000ff
        /*026c*/ 	.word	0x000000a0
        /*0270*/ 	.short	0x0100
        /*0272*/ 	.byte	0x06
	.zero		1


	//   ....[21]....
        /*0274*/ 	.word	0x00000aa0
        /*0278*/ 	.word	0x000000ff
        /*027c*/ 	.word	0x000000b0
        /*0280*/ 	.short	0x0100
        /*0282*/ 	.byte	0x06
	.zero		1


	//   ....[22]....
        /*0284*/ 	.word	0x00000ab0
        /*0288*/ 	.word	0x000000ff
        /*028c*/ 	.word	0x000000a8
        /*0290*/ 	.short	0x0100
        /*0292*/ 	.byte	0x06
	.zero		1


	//   ....[23]....
        /*0294*/ 	.word	0x00000ac0
        /*0298*/ 	.word	0x000000ff
        /*029c*/ 	.word	0x000000b8
        /*02a0*/ 	.short	0x0100
        /*02a2*/ 	.byte	0x06
	.zero		1


	//   ....[24]....
        /*02a4*/ 	.word	0x00000be0
        /*02a8*/ 	.word	0x000000ff
        /*02ac*/ 	.word	0x000000c0
        /*02b0*/ 	.short	0x0100
        /*02b2*/ 	.byte	0x04
	.zero		1


	//   ....[25]....
        /*02b4*/ 	.word	0x00000bf0
        /*02b8*/ 	.word	0x000000ff
        /*02bc*/ 	.word	0x000000e0
        /*02c0*/ 	.short	0x0100
        /*02c2*/ 	.byte	0x04
	.zero		1


	//   ....[26]....
        /*02c4*/ 	.word	0x00000c00
        /*02c8*/ 	.word	0x000000ff
        /*02cc*/ 	.word	0x000000c8
        /*02d0*/ 	.short	0x0100
        /*02d2*/ 	.byte	0x04
	.zero		1


	//   ....[27]....
        /*02d4*/ 	.word	0x00000c10
        /*02d8*/ 	.word	0x000000ff
        /*02dc*/ 	.word	0x000000e8
        /*02e0*/ 	.short	0x0100
        /*02e2*/ 	.byte	0x04
	.zero		1


	//   ....[28]....
        /*02e4*/ 	.word	0x00000c20
        /*02e8*/ 	.word	0x000000ff
        /*02ec*/ 	.word	0x000000d0
        /*02f0*/ 	.short	0x0100
        /*02f2*/ 	.byte	0x04
	.zero		1


	//   ....[29]....
        /*02f4*/ 	.word	0x00000c30
        /*02f8*/ 	.word	0x000000ff
        /*02fc*/ 	.word	0x000000f0
        /*0300*/ 	.short	0x0100
        /*0302*/ 	.byte	0x04
	.zero		1


	//   ....[30]....
        /*0304*/ 	.word	0x00000c40
        /*0308*/ 	.word	0x000000ff
        /*030c*/ 	.word	0x000000d8
        /*0310*/ 	.short	0x0100
        /*0312*/ 	.byte	0x04
	.zero		1


	//   ....[31]....
        /*0314*/ 	.word	0x00000c50
        /*0318*/ 	.word	0x000000ff
        /*031c*/ 	.word	0x000000f8
        /*0320*/ 	.short	0x0100
        /*0322*/ 	.byte	0x04
	.zero		1


	//   ....[32]....
        /*0324*/ 	.word	0x00000d40
        /*0328*/ 	.word	0x000000ff
        /*032c*/ 	.word	0x00000100
        /*0330*/ 	.short	0x0100
        /*0332*/ 	.byte	0x04
	.zero		1


	//   ....[33]....
        /*0334*/ 	.word	0x00000d50
        /*0338*/ 	.word	0x000000ff
        /*033c*/ 	.word	0x00000110
        /*0340*/ 	.short	0x0100
        /*0342*/ 	.byte	0x04
	.zero		1


	//   ....[34]....
        /*0344*/ 	.word	0x00000d60
        /*0348*/ 	.word	0x000000ff
        /*034c*/ 	.word	0x00000108
        /*0350*/ 	.short	0x0100
        /*0352*/ 	.byte	0x04
	.zero		1


	//   ....[35]....
        /*0354*/ 	.word	0x00000d70
        /*0358*/ 	.word	0x000000ff
        /*035c*/ 	.word	0x00000118
        /*0360*/ 	.short	0x0100
        /*0362*/ 	.byte	0x04
	.zero		1


	//   ....[36]....
        /*0364*/ 	.word	0x00000e70
        /*0368*/ 	.word	0x000000ff
        /*036c*/ 	.word	0x00000120
        /*0370*/ 	.short	0x0100
        /*0372*/ 	.byte	0x06
	.zero		1


	//   ....[37]....
        /*0374*/ 	.word	0x00001a20
        /*0378*/ 	.word	0x00000000
        /*037c*/ 	.word	0x00000110
        /*0380*/ 	.short	0x010a
        /*0382*/ 	.byte	0xff
	.zero		1


	//   ....[38]....
        /*0384*/ 	.word	0x00001a50
        /*0388*/ 	.word	0x00000000
        /*038c*/ 	.word	0x00000100
        /*0390*/ 	.short	0x0101
        /*0392*/ 	.byte	0xff
	.zero		1


	//   ....[39]....
        /*0394*/ 	.word	0x00001b10
        /*0398*/ 	.word	0x000000ff
        /*039c*/ 	.word	0x00000028
        /*03a0*/ 	.short	0x010a
        /*03a2*/ 	.byte	0x04
	.zero		1


	//   ....[40]....
        /*03a4*/ 	.word	0x00001be0
        /*03a8*/ 	.word	0x000000ff
        /*03ac*/ 	.word	0x00000028
        /*03b0*/ 	.short	0x010a
        /*03b2*/ 	.byte	0x21
	.zero		1


	//   ....[41]....
        /*03b4*/ 	.word	0x00001d90
        /*03b8*/ 	.word	0x000000ff
        /*03bc*/ 	.word	0x00000028
        /*03c0*/ 	.short	0x010a
        /*03c2*/ 	.byte	0x05
	.zero		1


	//   ....[42]....
        /*03c4*/ 	.word	0x00001ea0
        /*03c8*/ 	.word	0x000000ff
        /*03cc*/ 	.word	0x00000098
        /*03d0*/ 	.short	0x0101
        /*03d2*/ 	.byte	0x06
	.zero		1


	//   ....[43]....
        /*03d4*/ 	.word	0x00001ec0
        /*03d8*/ 	.word	0x000000ff
        /*03dc*/ 	.word	0x00000028
        /*03e0*/ 	.short	0x010a
        /*03e2*/ 	.byte	0x04
	.zero		1


	//   ....[44]....
        /*03e4*/ 	.word	0x00001f40
        /*03e8*/ 	.word	0x000000ff
        /*03ec*/ 	.word	0x00000028
        /*03f0*/ 	.short	0x010a
        /*03f2*/ 	.byte	0x11
	.zero		1


	//   ....[45]....
        /*03f4*/ 	.word	0x000020d0
        /*03f8*/ 	.word	0x000000ff
        /*03fc*/ 	.word	0x00000028
        /*0400*/ 	.short	0x010a
        /*0402*/ 	.byte	0x05
	.zero		1


	//   ....[46]....
        /*0404*/ 	.word	0x00002230
        /*0408*/ 	.word	0x00000003
        /*040c*/ 	.word	0x000000a0
        /*0410*/ 	.short	0x010a
        /*0412*/ 	.byte	0xff
	.zero		1


	//   ....[47]....
        /*0414*/ 	.word	0x00002380
        /*0418*/ 	.word	0x00000000
        /*041c*/ 	.word	0x00000000
        /*0420*/ 	.short	0x0101
        /*0422*/ 	.byte	0xff
	.zero		1


	//   ....[48]....
        /*0424*/ 	.word	0x00002930
        /*0428*/ 	.word	0x000000ff
        /*042c*/ 	.word	0x00000000
        /*0430*/ 	.short	0x010a
        /*0432*/ 	.byte	0x04
	.zero		1


	//   ....[49]....
        /*0434*/ 	.word	0x000029c0
        /*0438*/ 	.word	0x000000ff
        /*043c*/ 	.word	0x00000000
        /*0440*/ 	.short	0x010a
        /*0442*/ 	.byte	0x05
	.zero		1


	//   ....[50]....
        /*0444*/ 	.word	0x00002a50
        /*0448*/ 	.word	0x000000ff
        /*044c*/ 	.word	0x00000000
        /*0450*/ 	.short	0x010a
        /*0452*/ 	.byte	0x05
	.zero		1


	//   ....[51]....
        /*0454*/ 	.word	0x00002ae0
        /*0458*/ 	.word	0x000000ff
        /*045c*/ 	.word	0x00000000
        /*0460*/ 	.short	0x010a
        /*0462*/ 	.byte	0x05
	.zero		1


	//   ....[52]....
        /*0464*/ 	.word	0x00002b80
        /*0468*/ 	.word	0x00000000
        /*046c*/ 	.word	0x00000000
        /*0470*/ 	.short	0x010a
        /*0472*/ 	.byte	0xff
	.zero		1


	//   ....[53]....
        /*0474*/ 	.word	0x00002ca0
        /*0478*/ 	.word	0x00000002
        /*047c*/ 	.word	0x00000100
        /*0480*/ 	.short	0x010a
        /*0482*/ 	.byte	0xff
	.zero		1


	//   ....[54]....
        /*0484*/ 	.word	0x00002d10
        /*0488*/ 	.word	0x00000002
        /*048c*/ 	.word	0x00000000
        /*0490*/ 	.short	0x0101
        /*0492*/ 	.byte	0xff
	.zero		1


	//   ....[55]....
        /*0494*/ 	.word	0x00002d30
        /*0498*/ 	.word	0x000000ff
        /*049c*/ 	.word	0x000000b0
        /*04a0*/ 	.short	0x010a
        /*04a2*/ 	.byte	0x04
	.zero		1


	//   ....[56]....
        /*04a4*/ 	.word	0x00002e50
        /*04a8*/ 	.word	0x00000002
        /*04ac*/ 	.word	0x000000a0
        /*04b0*/ 	.short	0x010a
        /*04b2*/ 	.byte	0xff
	.zero		1


	//   ....[57]....
        /*04b4*/ 	.word	0x00002f50
        /*04b8*/ 	.word	0x00000002
        /*04bc*/ 	.word	0x00000000
        /*04c0*/ 	.short	0x0101
        /*04c2*/ 	.byte	0xff
	.zero		1


	//   ....[58]....
        /*04c4*/ 	.word	0x00002fe0
        /*04c8*/ 	.word	0x000000ff
        /*04cc*/ 	.word	0x000000b0
        /*04d0*/ 	.short	0x0106
        /*04d2*/ 	.byte	0x04
	.zero		1


	//   ....[59]....
        /*04d4*/ 	.word	0x00003000
        /*04d8*/ 	.word	0x000000ff
        /*04dc*/ 	.word	0x000000b0
        /*04e0*/ 	.short	0x010a
        /*04e2*/ 	.byte	0x04
	.zero		1


	//   ....[60]....
        /*04e4*/ 	.word	0x00003090
        /*04e8*/ 	.word	0x000000ff
        /*04ec*/ 	.word	0x000000b0
        /*04f0*/ 	.short	0x0106
        /*04f2*/ 	.byte	0x07
	.zero		1


	//   ....[61]....
        /*04f4*/ 	.word	0x000030d0
        /*04f8*/ 	.word	0x00000000
        /*04fc*/ 	.word	0x000000b0
        /*0500*/ 	.short	0x010a
        /*0502*/ 	.byte	0xff
	.zero		1


	//   ....[62]....
        /*0504*/ 	.word	0x00003310
        /*0508*/ 	.word	0x000000ff
        /*050c*/ 	.word	0x00000008
        /*0510*/ 	.short	0x010a
        /*0512*/ 	.byte	0x05
	.zero		1


	//   ....[63]....
        /*0514*/ 	.word	0x00003330
        /*0518*/ 	.word	0x000000ff
        /*051c*/ 	.word	0x00000008
        /*0520*/ 	.short	0x010a
        /*0522*/ 	.byte	0x05
	.zero		1


	//   ....[64]....
        /*0524*/ 	.word	0x000034c0
        /*0528*/ 	.word	0x000000ff
        /*052c*/ 	.word	0x00000008
        /*0530*/ 	.short	0x010a
        /*0532*/ 	.byte	0x05
	.zero		1


	//   ....[65]....
        /*0534*/ 	.word	0x000034e0
        /*0538*/ 	.word	0x000000ff
        /*053c*/ 	.word	0x00000008
        /*0540*/ 	.short	0x010a
        /*0542*/ 	.byte	0x05
	.zero		1


	//   ....[66]....
        /*0544*/ 	.word	0x000035a0
        /*0548*/ 	.word	0x000000ff
        /*054c*/ 	.word	0x00000000
        /*0550*/ 	.short	0x0101
        /*0552*/ 	.byte	0x04
	.zero		1


	//   ....[67]....
        /*0554*/ 	.word	0x000038d0
        /*0558*/ 	.word	0x00000000
        /*055c*/ 	.word	0x000000a0
        /*0560*/ 	.short	0x010a
        /*0562*/ 	.byte	0xff
	.zero		1


	//   ....[68]....
        /*0564*/ 	.word	0x00003990
        /*0568*/ 	.word	0x00000000
        /*056c*/ 	.word	0x00000000
        /*0570*/ 	.short	0x0101
        /*0572*/ 	.byte	0xff
	.zero		1


	//   ....[69]....
        /*0574*/ 	.word	0x00003a50
        /*0578*/ 	.word	0x000000ff
        /*057c*/ 	.word	0x00000000
        /*0580*/ 	.short	0x010a
        /*0582*/ 	.byte	0x04
	.zero		1


	//   ....[70]....
        /*0584*/ 	.word	0x00003a60
        /*0588*/ 	.word	0x000000ff
        /*058c*/ 	.word	0x000000e0
        /*0590*/ 	.short	0x010a
        /*0592*/ 	.byte	0x1f
	.zero		1


	//   ....[71]....
        /*0594*/ 	.word	0x00003b10
        /*0598*/ 	.word	0x000000ff
        /*059c*/ 	.word	0x00000000
        /*05a0*/ 	.short	0x010a
        /*05a2*/ 	.byte	0x05
	.zero		1


	//   ....[72]....
        /*05a4*/ 	.word	0x00003c40
        /*05a8*/ 	.word	0x000000ff
        /*05ac*/ 	.word	0x00000000
        /*05b0*/ 	.short	0x010a
        /*05b2*/ 	.byte	0x04
	.zero		1


	//   ....[73]....
        /*05b4*/ 	.word	0x00003f40
        /*05b8*/ 	.word	0x000000ff
        /*05bc*/ 	.word	0x00000000
        /*05c0*/ 	.short	0x010a
        /*05c2*/ 	.byte	0x04
	.zero		1


	//   ....[74]....
        /*05c4*/ 	.word	0x00003fd0
        /*05c8*/ 	.word	0x000000ff
        /*05cc*/ 	.word	0x00000000
        /*05d0*/ 	.short	0x010a
        /*05d2*/ 	.byte	0x05
	.zero		1


	//   ....[75]....
        /*05d4*/ 	.word	0x00004060
        /*05d8*/ 	.word	0x000000ff
        /*05dc*/ 	.word	0x00000000
        /*05e0*/ 	.short	0x010a
        /*05e2*/ 	.byte	0x05
	.zero		1


	//   ....[76]....
        /*05e4*/ 	.word	0x00004100
        /*05e8*/ 	.word	0x00000000
        /*05ec*/ 	.word	0x00000000
        /*05f0*/ 	.short	0x010a
        /*05f2*/ 	.byte	0xff
	.zero		1


	//   ....[77]....
        /*05f4*/ 	.word	0x00004140
        /*05f8*/ 	.word	0x00000000
        /*05fc*/ 	.word	0x00000000
        /*0600*/ 	.short	0x010a
        /*0602*/ 	.byte	0xff
	.zero		1


	//   ....[78]....
        /*0604*/ 	.word	0x000041b0
        /*0608*/ 	.word	0x000000ff
        /*060c*/ 	.word	0x00000000
        /*0610*/ 	.short	0x0101
        /*0612*/ 	.byte	0x04
	.zero		1


	//   ....[79]....
        /*0614*/ 	.word	0x000041f0
        /*0618*/ 	.word	0x000000ff
        /*061c*/ 	.word	0x00000120
        /*0620*/ 	.short	0x010a
        /*0622*/ 	.byte	0x1a
	.zero		1


	//   ....[80]....
        /*0624*/ 	.word	0x00004240
        /*0628*/ 	.word	0x000000ff
        /*062c*/ 	.word	0x00000000
        /*0630*/ 	.short	0x0101
        /*0632*/ 	.byte	0x04
	.zero		1


	//   ....[81]....
        /*0634*/ 	.word	0x000046e0
        /*0638*/ 	.word	0x0000000c
        /*063c*/ 	.word	0x000000a0
        /*0640*/ 	.short	0x010a
        /*0642*/ 	.byte	0xff
	.zero		1


	//   ....[82]....
        /*0644*/ 	.word	0x00004850
        /*0648*/ 	.word	0x00000000
        /*064c*/ 	.word	0x00000000
        /*0650*/ 	.short	0x0101
        /*0652*/ 	.byte	0xff
	.zero		1


	//   ....[83]....
        /*0654*/ 	.word	0x00004ce0
        /*0658*/ 	.word	0x000000ff
        /*065c*/ 	.word	0x00000098
        /*0660*/ 	.short	0x010a
        /*0662*/ 	.byte	0x15
	.zero		1


	//   ....[84]....
        /*0664*/ 	.word	0x00004e60
        /*0668*/ 	.word	0x000000ff
        /*066c*/ 	.word	0x00000070
        /*0670*/ 	.short	0x010a
        /*0672*/ 	.byte	0x15
	.zero		1


	//   ....[85]....
        /*0674*/ 	.word	0x00005060
        /*0678*/ 	.word	0x000000ff
        /*067c*/ 	.word	0x00000050
        /*0680*/ 	.short	0x010b
        /*0682*/ 	.byte	0x15
	.zero		1


	//   ....[86]....
        /*0684*/ 	.word	0x00005070
        /*0688*/ 	.word	0x000000ff
        /*068c*/ 	.word	0x00000000
        /*0690*/ 	.short	0x0101
        /*0692*/ 	.byte	0x06
	.zero		1


	//   ....[87]....
        /*0694*/ 	.word	0x00005080
        /*0698*/ 	.word	0x000000ff
        /*069c*/ 	.word	0x00000078
        /*06a0*/ 	.short	0x010a
        /*06a2*/ 	.byte	0x15
	.zero		1


	//   ....[88]....
        /*06a4*/ 	.word	0x00005230
        /*06a8*/ 	.word	0x000000ff
        /*06ac*/ 	.word	0x00000058
        /*06b0*/ 	.short	0x010b
        /*06b2*/ 	.byte	0x15
	.zero		1


	//   ....[89]....
        /*06b4*/ 	.word	0x00005240
        /*06b8*/ 	.word	0x000000ff
        /*06bc*/ 	.word	0x00000000
        /*06c0*/ 	.short	0x0101
        /*06c2*/ 	.byte	0x06
	.zero		1


	//   ....[90]....
        /*06c4*/ 	.word	0x00005250
        /*06c8*/ 	.word	0x000000ff
        /*06cc*/ 	.word	0x00000080
        /*06d0*/ 	.short	0x010a
        /*06d2*/ 	.byte	0x15
	.zero		1


	//   ....[91]....
        /*06d4*/ 	.word	0x00005400
        /*06d8*/ 	.word	0x000000ff
        /*06dc*/ 	.word	0x00000060
        /*06e0*/ 	.short	0x010b
        /*06e2*/ 	.byte	0x15
	.zero		1


	//   ....[92]....
        /*06e4*/ 	.word	0x00005410
        /*06e8*/ 	.word	0x000000ff
        /*06ec*/ 	.word	0x00000000
        /*06f0*/ 	.short	0x0101
        /*06f2*/ 	.byte	0x06
	.zero		1


	//   ....[93]....
        /*06f4*/ 	.word	0x00005420
        /*06f8*/ 	.word	0x000000ff
        /*06fc*/ 	.word	0x00000088
        /*0700*/ 	.short	0x010a
        /*0702*/ 	.byte	0x15
	.zero		1


	//   ....[94]....
        /*0704*/ 	.word	0x00005660
        /*0708*/ 	.word	0x000000ff
        /*070c*/ 	.word	0x00000068
        /*0710*/ 	.short	0x010b
        /*0712*/ 	.byte	0x15
	.zero		1


	//   ....[95]....
        /*0714*/ 	.word	0x00005670
        /*0718*/ 	.word	0x000000ff
        /*071c*/ 	.word	0x00000000
        /*0720*/ 	.short	0x0101
        /*0722*/ 	.byte	0x25
	.zero		1


	//   ....[96]....
        /*0724*/ 	.word	0x000056b0
        /*0728*/ 	.word	0x000000ff
        /*072c*/ 	.word	0x00000070
        /*0730*/ 	.short	0x010a
        /*0732*/ 	.byte	0x15
	.zero		1


	//   ....[97]....
        /*0734*/ 	.word	0x000056d0
        /*0738*/ 	.word	0x000000ff
        /*073c*/ 	.word	0x00000078
        /*0740*/ 	.short	0x010a
        /*0742*/ 	.byte	0x15
	.zero		1


	//   ....[98]....
        /*0744*/ 	.word	0x000056f0
        /*0748*/ 	.word	0x000000ff
        /*074c*/ 	.word	0x00000080
        /*0750*/ 	.short	0x010a
        /*0752*/ 	.byte	0x15
	.zero		1


	//   ....[99]....
        /*0754*/ 	.word	0x00005730
        /*0758*/ 	.word	0x00000000
        /*075c*/ 	.word	0x00000088
        /*0760*/ 	.short	0x010a
        /*0762*/ 	.byte	0xff
	.zero		1


	//   ....[100]....
        /*0764*/ 	.word	0x00005a70
        /*0768*/ 	.word	0x00000003
        /*076c*/ 	.word	0x000000a0
        /*0770*/ 	.short	0x010a
        /*0772*/ 	.byte	0xff
	.zero		1


	//   ....[101]....
        /*0774*/ 	.word	0x00005bf0
        /*0778*/ 	.word	0x00000000
        /*077c*/ 	.word	0x00000000
        /*0780*/ 	.short	0x0101
        /*0782*/ 	.byte	0xff
	.zero		1


	//   ....[102]....
        /*0784*/ 	.word	0x00006730
        /*0788*/ 	.word	0x000000ff
        /*078c*/ 	.word	0x00000050
        /*0790*/ 	.short	0x010a
        /*0792*/ 	.byte	0x2b
	.zero		1


	//   ....[103]....
        /*0794*/ 	.word	0x00006770
        /*0798*/ 	.word	0x00000035
        /*079c*/ 	.word	0x000000c0
        /*07a0*/ 	.short	0x010a
        /*07a2*/ 	.byte	0xff
	.zero		1


	//   ....[104]....
        /*07a4*/ 	.word	0x00006880
        /*07a8*/ 	.word	0x000000ff
        /*07ac*/ 	.word	0x00000050
        /*07b0*/ 	.short	0x010a
        /*07b2*/ 	.byte	0x2b
	.zero		1


	//   ....[105]....
        /*07b4*/ 	.word	0x00006950
        /*07b8*/ 	.word	0x00000035
        /*07bc*/ 	.word	0x000000c0
        /*07c0*/ 	.short	0x010a
        /*07c2*/ 	.byte	0xff
	.zero		1


	//   ....[106]....
        /*07c4*/ 	.word	0x00007110
        /*07c8*/ 	.word	0x00000000
        /*07cc*/ 	.word	0x00000000
        /*07d0*/ 	.short	0x0101
        /*07d2*/ 	.byte	0xff
	.zero		1


	//   ....[107]....
        /*07d4*/ 	.word	0x00007120
        /*07d8*/ 	.word	0x00000002
        /*07dc*/ 	.word	0x00000050
        /*07e0*/ 	.short	0x010a
        /*07e2*/ 	.byte	0xff
	.zero		1


	//   ....[108]....
        /*07e4*/ 	.word	0x000071e0
        /*07e8*/ 	.word	0x00000002
        /*07ec*/ 	.word	0x00000050
        /*07f0*/ 	.short	0x010a
        /*07f2*/ 	.byte	0xff
	.zero		1


	//   ....[109]....
        /*07f4*/ 	.word	0x000079e0
        /*07f8*/ 	.word	0x00000000
        /*07fc*/ 	.word	0x00000000
        /*0800*/ 	.short	0x0101
        /*0802*/ 	.byte	0xff
	.zero		1


	//   ....[110]....
        /*0804*/ 	.word	0x00007a00
        /*0808*/ 	.word	0x00000002
        /*080c*/ 	.word	0x00000050
        /*0810*/ 	.short	0x010a
        /*0812*/ 	.byte	0xff
	.zero		1


	//   ....[111]....
        /*0814*/ 	.word	0x00007ab0
        /*0818*/ 	.word	0x00000002
        /*081c*/ 	.word	0x00000050
        /*0820*/ 	.short	0x010a
        /*0822*/ 	.byte	0xff
	.zero		1


	//   ....[112]....
        /*0824*/ 	.word	0x000082b0
        /*0828*/ 	.word	0x00000000
        /*082c*/ 	.word	0x00000000
        /*0830*/ 	.short	0x0101
        /*0832*/ 	.byte	0xff
	.zero		1


	//   ....[113]....
        /*0834*/ 	.word	0x000082d0
        /*0838*/ 	.word	0x00000003
        /*083c*/ 	.word	0x00000050
        /*0840*/ 	.short	0x010a
        /*0842*/ 	.byte	0xff
	.zero		1


	//   ....[114]....
        /*0844*/ 	.word	0x00008380
        /*0848*/ 	.word	0x00000003
        /*084c*/ 	.word	0x00000050
        /*0850*/ 	.short	0x010a
        /*0852*/ 	.byte	0xff
	.zero		1


	//   ....[115]....
        /*0854*/ 	.word	0x00008630
        /*0858*/ 	.word	0x00000035
        /*085c*/ 	.word	0x00000000
        /*0860*/ 	.short	0x0101
        /*0862*/ 	.byte	0xff
	.zero		1


	//   ....[116]....
        /*0864*/ 	.word	0x00008bd0
        /*0868*/ 	.word	0x00000000
        /*086c*/ 	.word	0x00000000
        /*0870*/ 	.short	0x0101
        /*0872*/ 	.byte	0xff
	.zero		1


	//   ....[117]....
        /*0874*/ 	.word	0x00008e60
        /*0878*/ 	.word	0x000000ff
        /*087c*/ 	.word	0x00000000
        /*0880*/ 	.short	0x0101
        /*0882*/ 	.byte	0x04
	.zero		1


	//   ....[118]....
        /*0884*/ 	.word	0x00008e80
        /*0888*/ 	.word	0x00000000
        /*088c*/ 	.word	0x00000110
        /*0890*/ 	.short	0x010a
        /*0892*/ 	.byte	0xff
	.zero		1


	//   ....[119]....
        /*0894*/ 	.word	0x00008ee0
        /*0898*/ 	.word	0x00000000
        /*089c*/ 	.word	0x00000028
        /*08a0*/ 	.short	0x010a
        /*08a2*/ 	.byte	0xff
	.zero		1


	//   ....[120]....
        /*08a4*/ 	.word	0x00008f40
        /*08a8*/ 	.word	0x00000000
        /*08ac*/ 	.word	0x00000028
        /*08b0*/ 	.short	0x010a
        /*08b2*/ 	.byte	0xff
	.zero		1


	//   ....[121]....
        /*08b4*/ 	.word	0x00008f90
        /*08b8*/ 	.word	0x00000003
        /*08bc*/ 	.word	0x000000a0
        /*08c0*/ 	.short	0x010a
        /*08c2*/ 	.byte	0xff
	.zero		1


	//   ....[122]....
        /*08c4*/ 	.word	0x00008ff0
        /*08c8*/ 	.word	0x00000000
        /*08cc*/ 	.word	0x00000000
        /*08d0*/ 	.short	0x010a
        /*08d2*/ 	.byte	0xff
	.zero		1


	//   ....[123]....
        /*08d4*/ 	.word	0x00009050
        /*08d8*/ 	.word	0x00000000
        /*08dc*/ 	.word	0x00000000
        /*08e0*/ 	.short	0x010a
        /*08e2*/ 	.byte	0xff
	.zero		1


	//   ....[124]....
        /*08e4*/ 	.word	0x000090b0
        /*08e8*/ 	.word	0x00000000
        /*08ec*/ 	.word	0x00000000
        /*08f0*/ 	.short	0x010a
        /*08f2*/ 	.byte	0xff
	.zero		1


	//   ....[125]....
        /*08f4*/ 	.word	0x00009110
        /*08f8*/ 	.word	0x00000000
        /*08fc*/ 	.word	0x00000000
        /*0900*/ 	.short	0x010a
        /*0902*/ 	.byte	0xff
	.zero		1


	//   ....[126]....
        /*0904*/ 	.word	0x00009160
        /*0908*/ 	.word	0x00000002
        /*090c*/ 	.word	0x00000100
        /*0910*/ 	.short	0x010a
        /*0912*/ 	.byte	0xff
	.zero		1


	//   ....[127]....
        /*0914*/ 	.word	0x000091c0
        /*0918*/ 	.word	0x00000002
        /*091c*/ 	.word	0x000000b0
        /*0920*/ 	.short	0x010a
        /*0922*/ 	.byte	0xff
	.zero		1


	//   ....[128]....
        /*0924*/ 	.word	0x00009210
        /*0928*/ 	.word	0x00000002
        /*092c*/ 	.word	0x000000a0
        /*0930*/ 	.short	0x010a
        /*0932*/ 	.byte	0xff
	.zero		1


	//   ....[129]....
        /*0934*/ 	.word	0x00009270
        /*0938*/ 	.word	0x00000000
        /*093c*/ 	.word	0x000000b0
        /*0940*/ 	.short	0x010a
        /*0942*/ 	.byte	0xff
	.zero		1


	//   ....[130]....
        /*0944*/ 	.word	0x000092d0
        /*0948*/ 	.word	0x00000005
        /*094c*/ 	.word	0x00000008
        /*0950*/ 	.short	0x010a
        /*0952*/ 	.byte	0xff
	.zero		1


	//   ....[131]....
        /*0954*/ 	.word	0x000093b0
        /*0958*/ 	.word	0x00000000
        /*095c*/ 	.word	0x00000008
        /*0960*/ 	.short	0x010a
        /*0962*/ 	.byte	0xff
	.zero		1


	//   ....[132]....
        /*0964*/ 	.word	0x00009400
        /*0968*/ 	.word	0x00000000
        /*096c*/ 	.word	0x000000a0
        /*0970*/ 	.short	0x010a
        /*0972*/ 	.byte	0xff
	.zero		1


	//   ....[133]....
        /*0974*/ 	.word	0x00009460
        /*0978*/ 	.word	0x00000000
        /*097c*/ 	.word	0x000000e0
        /*0980*/ 	.short	0x010a
        /*0982*/ 	.byte	0xff
	.zero		1


	//   ....[134]....
        /*0984*/ 	.word	0x000094c0
        /*0988*/ 	.word	0x00000000
        /*098c*/ 	.word	0x00000000
        /*0990*/ 	.short	0x010a
        /*0992*/ 	.byte	0xff
	.zero		1


	//   ....[135]....
        /*0994*/ 	.word	0x00009520
        /*0998*/ 	.word	0x00000000
        /*099c*/ 	.word	0x00000000
        /*09a0*/ 	.short	0x010a
        /*09a2*/ 	.byte	0xff
	.zero		1


	//   ....[136]....
        /*09a4*/ 	.word	0x00009580
        /*09a8*/ 	.word	0x00000000
        /*09ac*/ 	.word	0x00000000
        /*09b0*/ 	.short	0x010a
        /*09b2*/ 	.byte	0xff
	.zero		1


	//   ....[137]....
        /*09b4*/ 	.word	0x000095e0
        /*09b8*/ 	.word	0x00000000
        /*09bc*/ 	.word	0x00000000
        /*09c0*/ 	.short	0x010a
        /*09c2*/ 	.byte	0xff
	.zero		1


	//   ....[138]....
        /*09c4*/ 	.word	0x00009640
        /*09c8*/ 	.word	0x00000000
        /*09cc*/ 	.word	0x00000120
        /*09d0*/ 	.short	0x010a
        /*09d2*/ 	.byte	0xff
	.zero		1


	//   ....[139]....
        /*09d4*/ 	.word	0x00009690
        /*09d8*/ 	.word	0x0000000c
        /*09dc*/ 	.word	0x000000a0
        /*09e0*/ 	.short	0x010a
        /*09e2*/ 	.byte	0xff
	.zero		1


	//   ....[140]....
        /*09e4*/ 	.word	0x000096f0
        /*09e8*/ 	.word	0x00000000
        /*09ec*/ 	.word	0x00000098
        /*09f0*/ 	.short	0x010a
        /*09f2*/ 	.byte	0xff
	.zero		1


	//   ....[141]....
        /*09f4*/ 	.word	0x00009750
        /*09f8*/ 	.word	0x00000000
        /*09fc*/ 	.word	0x00000070
        /*0a00*/ 	.short	0x010a
        /*0a02*/ 	.byte	0xff
	.zero		1


	//   ....[142]....
        /*0a04*/ 	.word	0x000097b0
        /*0a08*/ 	.word	0x00000000
        /*0a0c*/ 	.word	0x00000078
        /*0a10*/ 	.short	0x010a
        /*0a12*/ 	.byte	0xff
	.zero		1


	//   ....[143]....
        /*0a14*/ 	.word	0x00009810
        /*0a18*/ 	.word	0x00000000
        /*0a1c*/ 	.word	0x00000080
        /*0a20*/ 	.short	0x010a
        /*0a22*/ 	.byte	0xff
	.zero		1


	//   ....[144]....
        /*0a24*/ 	.word	0x00009870
        /*0a28*/ 	.word	0x00000000
        /*0a2c*/ 	.word	0x00000088
        /*0a30*/ 	.short	0x010a
        /*0a32*/ 	.byte	0xff
	.zero		1


	//   ....[145]....
        /*0a34*/ 	.word	0x000098d0
        /*0a38*/ 	.word	0x00000000
        /*0a3c*/ 	.word	0x00000070
        /*0a40*/ 	.short	0x010a
        /*0a42*/ 	.byte	0xff
	.zero		1


	//   ....[146]....
        /*0a44*/ 	.word	0x00009930
        /*0a48*/ 	.word	0x00000000
        /*0a4c*/ 	.word	0x00000078
        /*0a50*/ 	.short	0x010a
        /*0a52*/ 	.byte	0xff
	.zero		1


	//   ....[147]....
        /*0a54*/ 	.word	0x00009990
        /*0a58*/ 	.word	0x00000000
        /*0a5c*/ 	.word	0x00000080
        /*0a60*/ 	.short	0x010a
        /*0a62*/ 	.byte	0xff
	.zero		1


	//   ....[148]....
        /*0a64*/ 	.word	0x000099e0
        /*0a68*/ 	.word	0x00000003
        /*0a6c*/ 	.word	0x000000a0
        /*0a70*/ 	.short	0x010a
        /*0a72*/ 	.byte	0xff
	.zero		1


	//   ....[149]....
        /*0a74*/ 	.word	0x00009a40
        /*0a78*/ 	.word	0x00000002
        /*0a7c*/ 	.word	0x00000050
        /*0a80*/ 	.short	0x010a
        /*0a82*/ 	.byte	0xff
	.zero		1


	//   ....[150]....
        /*0a84*/ 	.word	0x00009a90
        /*0a88*/ 	.word	0x00000035
        /*0a8c*/ 	.word	0x000000c0
        /*0a90*/ 	.short	0x010a
        /*0a92*/ 	.byte	0xff
	.zero		1


	//   ....[151]....
        /*0a94*/ 	.word	0x00009ae0
        /*0a98*/ 	.word	0x00000002
        /*0a9c*/ 	.word	0x00000050
        /*0aa0*/ 	.short	0x010a
        /*0aa2*/ 	.byte	0xff
	.zero		1


	//   ....[152]....
        /*0aa4*/ 	.word	0x00009b30
        /*0aa8*/ 	.word	0x00000002
        /*0aac*/ 	.word	0x00000050
        /*0ab0*/ 	.short	0x010a
        /*0ab2*/ 	.byte	0xff
	.zero		1


	//   ....[153]....
        /*0ab4*/ 	.word	0x00009b80
        /*0ab8*/ 	.word	0x00000003
        /*0abc*/ 	.word	0x00000050
        /*0ac0*/ 	.short	0x010a
        /*0ac2*/ 	.byte	0xff
	.zero		1


	//----- nvinfo : EIATTR_NUM_MBARRIERS
	.align		4
.L_47:
        /*0ac4*/ 	.byte	0x03, 0x38
        /*0ac6*/ 	.short	0x0025


	//----- nvinfo : EIATTR_EXIT_INSTR_OFFSETS
	.align		4
        /*0ac8*/ 	.byte	0x04, 0x1c
        /*0aca*/ 	.short	(.L_49 - .L_48)


	//   ....[0]....
.L_48:
        /*0acc*/ 	.word	0x00002bb0


	//   ....[1]....
        /*0ad0*/ 	.word	0x000030a0


	//   ....[2]....
        /*0ad4*/ 	.word	0x00003100


	//   ....[3]....
        /*0ad8*/ 	.word	0x00004470


	//   ....[4]....
        /*0adc*/ 	.word	0x00005760


	//   ....[5]....
        /*0ae0*/ 	.word	0x000057a0


	//   ....[6]....
        /*0ae4*/ 	.word	0x00008d50


	//   ....[7]....
        /*0ae8*/ 	.word	0x00008dd0


	//   ....[8]....
        /*0aec*/ 	.word	0x00008e00


	//   ....[9]....
        /*0af0*/ 	.word	0x00008e70


	//----- nvinfo : EIATTR_MAX_THREADS
	.align		4
.L_49:
        /*0af4*/ 	.byte	0x04, 0x05
        /*0af6*/ 	.short	(.L_51 - .L_50)
.L_50:
        /*0af8*/ 	.word	0x00000100
        /*0afc*/ 	.word	0x00000001
        /*0b00*/ 	.word	0x00000001


	//----- nvinfo : EIATTR_CRS_STACK_SIZE
	.align		4
.L_51:
        /*0b04*/ 	.byte	0x04, 0x1e
        /*0b06*/ 	.short	(.L_53 - .L_52)
.L_52:
        /*0b08*/ 	.word	0x00000000


	//----- nvinfo : EIATTR_CBANK_PARAM_SIZE
	.align		4
.L_53:
        /*0b0c*/ 	.byte	0x03, 0x19
        /*0b0e*/ 	.short	0x0800


	//----- nvinfo : EIATTR_PARAM_CBANK
	.align		4
        /*0b10*/ 	.byte	0x04, 0x0a
        /*0b12*/ 	.short	(.L_55 - .L_54)
	.align		4
.L_54:
        /*0b14*/ 	.word	index@(.nv.constant0._ZN7cutlass13device_kernelINS_4gemm6kernel13GemmUniversalIN4cute5tupleIJiiiiEEENS1_10collective13CollectiveMmaINS1_35MainloopSm100TmaUmmaWarpSpecializedILi5ELi2ELi4ENS5_IJNS4_1CILi2EEESB_NSA_ILi1EEEEEEEENS5_IJNSA_ILi128EEESF_NSA_ILi64EEEEEENS_6half_tENS5_IJlSC_lEEESI_NS5_IJSC_llEEENS4_8TiledMMAINS4_8MMA_AtomIJNS4_26SM100_MMA_F16BF16_2x1SM_SSISI_SI_fLi128ELi128ELNS4_4UMMA5MajorE0ELSP_1ELNSO_7ScaleInE0ELSQ_0EEEEEENS4_6LayoutINS5_IJSC_SC_SC_EEENS5_IJNSA_ILi0EEESV_SV_EEEEENS5_IJNS4_10UnderscoreESY_SY_EEEEENS4_28SM100_TMA_2SM_LOAD_MULTICASTENS4_14ComposedLayoutINS4_7SwizzleILi3ELi4ELi3EEENS4_18smem_ptr_flag_bitsILi16EEENST_INS5_IJNSA_ILi8EEESG_EEENS5_IJSG_SC_EEEEEEEvNS4_8identityENS4_18SM100_TMA_2SM_LOADENS12_IS14_S16_NST_INS5_IJSG_S17_EEENS5_IJSC_SG_EEEEEEEvS1C_EENS_8epilogue10collective18CollectiveEpilogueINS1J_23Sm100TmaWarpSpecializedILi4ELi2ELi16ELb1ELb0EEEJNS5_IJSG_SF_SG_EEENS5_IJNST_ISG_SC_EENST_INS5_IJNSA_ILi16EEESB_EEES1F_EEEEESI_SJ_SI_SJ_NS1J_6fusion15FusionCallbacksIS1N_NS1U_17LinearCombinationISI_fSI_fLNS_15FloatRoundStyleE2EEES1O_S1T_JEEENS4_5SM1004TMEM4LOAD26SM100_TMEM_LOAD_32dp32b16xENS4_13SM90_TMA_LOADENS12_INS13_ILi1ELi4ELi3EEES16_NST_INS5_IJS17_S1Q_EEENS5_IJS1Q_SC_EEEEEEENS4_39AutoVectorizingCopyWithAssumedAlignmentILi128EEENS4_14SM90_TMA_STOREES29_S2B_S2B_EEEvvEEEEvNT_6ParamsE)
        /*0b18*/ 	.short	0x0380
        /*0b1a*/ 	.short	0x0800


	//----- nvinfo : EIATTR_SW_WAR
	.align		4
.L_55:
        /*0b1c*/ 	.byte	0x04, 0x36
        /*0b1e*/ 	.short	(.L_57 - .L_56)
.L_56:
        /*0b20*/ 	.word	0x00000008
.L_57:


//--------------------- .nv.callgraph             --------------------------
	.section	.nv.callgraph,"",@"SHT_CUDA_CALLGRAPH"
	.align	4
	.sectionentsize	8
	.align		4
        /*0000*/ 	.word	0x00000000
	.align		4
        /*0004*/ 	.word	0xffffffff
	.align		4
        /*0008*/ 	.word	index@(_ZN7cutlass13device_kernelINS_4gemm6kernel13GemmUniversalIN4cute5tupleIJiiiiEEENS1_10collective13CollectiveMmaINS1_35MainloopSm100TmaUmmaWarpSpecializedILi5ELi2ELi4ENS5_IJNS4_1CILi2EEESB_NSA_ILi1EEEEEEEENS5_IJNSA_ILi128EEESF_NSA_ILi64EEEEEENS_6half_tENS5_IJlSC_lEEESI_NS5_IJSC_llEEENS4_8TiledMMAINS4_8MMA_AtomIJNS4_26SM100_MMA_F16BF16_2x1SM_SSISI_SI_fLi128ELi128ELNS4_4UMMA5MajorE0ELSP_1ELNSO_7ScaleInE0ELSQ_0EEEEEENS4_6LayoutINS5_IJSC_SC_SC_EEENS5_IJNSA_ILi0EEESV_SV_EEEEENS5_IJNS4_10UnderscoreESY_SY_EEEEENS4_28SM100_TMA_2SM_LOAD_MULTICASTENS4_14ComposedLayoutINS4_7SwizzleILi3ELi4ELi3EEENS4_18smem_ptr_flag_bitsILi16EEENST_INS5_IJNSA_ILi8EEESG_EEENS5_IJSG_SC_EEEEEEEvNS4_8identityENS4_18SM100_TMA_2SM_LOADENS12_IS14_S16_NST_INS5_IJSG_S17_EEENS5_IJSC_SG_EEEEEEEvS1C_EENS_8epilogue10collective18CollectiveEpilogueINS1J_23Sm100TmaWarpSpecializedILi4ELi2ELi16ELb1ELb0EEEJNS5_IJSG_SF_SG_EEENS5_IJNST_ISG_SC_EENST_INS5_IJNSA_ILi16EEESB_EEES1F_EEEEESI_SJ_SI_SJ_NS1J_6fusion15FusionCallbacksIS1N_NS1U_17LinearCombinationISI_fSI_fLNS_15FloatRoundStyleE2EEES1O_S1T_JEEENS4_5SM1004TMEM4LOAD26SM100_TMEM_LOAD_32dp32b16xENS4_13SM90_TMA_LOADENS12_INS13_ILi1ELi4ELi3EEES16_NST_INS5_IJS17_S1Q_EEENS5_IJS1Q_SC_EEEEEEENS4_39AutoVectorizingCopyWithAssumedAlignmentILi128EEENS4_14SM90_TMA_STOREES29_S2B_S2B_EEEvvEEEEvNT_6ParamsE)
	.align		4
        /*000c*/ 	.word	index@(__assertfail)
	.align		4
        /*0010*/ 	.word	0x00000000
	.align		4
        /*0014*/ 	.word	0xfffffffe
	.align		4
        /*0018*/ 	.word	0x00000000
	.align		4
        /*001c*/ 	.word	0xfffffffd
	.align		4
        /*0020*/ 	.word	0x00000000
	.align		4
        /*0024*/ 	.word	0xfffffffc


//--------------------- .nv.constant4             --------------------------
	.section	.nv.constant4,"a",@progbits
	.align	8
	.align		8
.nv.constant4:
        /*0000*/ 	.dword	__assertfail
	.align		8
        /*0008*/ 	.dword	__unnamed_1
	.align		8
        /*0010*/ 	.dword	__unnamed_2
	.align		8
        /*0018*/ 	.dword	_ZN40_INTERNAL_d7d9032f_4_k_cu_d9f202d3_364484cuda3std3__45__cpo5beginE
	.align		8
        /*0020*/ 	.dword	_ZN40_INTERNAL_d7d9032f_4_k_cu_d9f202d3_364484cuda3std3__45__cpo3endE
	.align		8
        /*0028*/ 	.dword	_ZN40_INTERNAL_d7d9032f_4_k_cu_d9f202d3_364484cuda3std3__45__cpo6cbeginE
	.align		8
        /*0030*/ 	.dword	_ZN40_INTERNAL_d7d9032f_4_k_cu_d9f202d3_364484cuda3std3__45__cpo4cendE
	.align		8
        /*0038*/ 	.dword	_ZN40_INTERNAL_d7d9032f_4_k_cu_d9f202d3_364484cuda3std3__442_GLOBAL__N__d7d9032f_4_k_cu_d9f202d3_364486ignoreE
	.align		8
        /*0040*/ 	.dword	_ZN40_INTERNAL_d7d9032f_4_k_cu_d9f202d3_364484cuda3std3__419piecewise_constructE
	.align		8
        /*0048*/ 	.dword	_ZN40_INTERNAL_d7d9032f_4_k_cu_d9f202d3_364484cuda3std3__48in_placeE
	.align		8
        /*0050*/ 	.dword	_ZN40_INTERNAL_d7d9032f_4_k_cu_d9f202d3_364484cuda3std6ranges3__45__cpo4swapE
	.align		8
        /*0058*/ 	.dword	_ZN40_INTERNAL_d7d9032f_4_k_cu_d9f202d3_364484cuda3std6ranges3__45__cpo9iter_moveE
	.align		8
        /*0060*/ 	.dword	_ZN40_INTERNAL_d7d9032f_4_k_cu_d9f202d3_364484cute7productE
	.align		8
        /*0068*/ 	.dword	_ZN40_INTERNAL_d7d9032f_4_k_cu_d9f202d3_364484cute1_E
	.align		8
        /*0070*/ 	.dword	$str$25
	.align		8
        /*0078*/ 	.dword	$str$26
	.align		8
        /*0080*/ 	.dword	$str$27
	.align		8
        /*0088*/ 	.dword	$str$28


//--------------------- .text._ZN7cutlass13device_kernelINS_4gemm6kernel13GemmUniversalIN4cute5tupleIJiiiiEEENS1_10collective13CollectiveMmaINS1_35MainloopSm100TmaUmmaWarpSpecializedILi5ELi2ELi4ENS5_IJNS4_1CILi2EEESB_NSA_ILi1EEEEEEEENS5_IJNSA_ILi128EEESF_NSA_ILi64EEEEEENS_6half_tENS5_IJlSC_lEEESI_NS5_IJSC_llEEENS4_8TiledMMAINS4_8MMA_AtomIJNS4_26SM100_MMA_F16BF16_2x1SM_SSISI_SI_fLi128ELi128ELNS4_4UMMA5MajorE0ELSP_1ELNSO_7ScaleInE0ELSQ_0EEEEEENS4_6LayoutINS5_IJSC_SC_SC_EEENS5_IJNSA_ILi0EEESV_SV_EEEEENS5_IJNS4_10UnderscoreESY_SY_EEEEENS4_28SM100_TMA_2SM_LOAD_MULTICASTENS4_14ComposedLayoutINS4_7SwizzleILi3ELi4ELi3EEENS4_18smem_ptr_flag_bitsILi16EEENST_INS5_IJNSA_ILi8EEESG_EEENS5_IJSG_SC_EEEEEEEvNS4_8identityENS4_18SM100_TMA_2SM_LOADENS12_IS14_S16_NST_INS5_IJSG_S17_EEENS5_IJSC_SG_EEEEEEEvS1C_EENS_8epilogue10collective18CollectiveEpilogueINS1J_23Sm100TmaWarpSpecializedILi4ELi2ELi16ELb1ELb0EEEJNS5_IJSG_SF_SG_EEENS5_IJNST_ISG_SC_EENST_INS5_IJNSA_ILi16EEESB_EEES1F_EEEEESI_SJ_SI_SJ_NS1J_6fusion15FusionCallbacksIS1N_NS1U_17LinearCombinationISI_fSI_fLNS_15FloatRoundStyleE2EEES1O_S1T_JEEENS4_5SM1004TMEM4LOAD26SM100_TMEM_LOAD_32dp32b16xENS4_13SM90_TMA_LOADENS12_INS13_ILi1ELi4ELi3EEES16_NST_INS5_IJS17_S1Q_EEENS5_IJS1Q_SC_EEEEEEENS4_39AutoVectorizingCopyWithAssumedAlignmentILi128EEENS4_14SM90_TMA_STOREES29_S2B_S2B_EEEvvEEEEvNT_6ParamsE --------------------------
	.section	.text._ZN7cutlass13device_kernelINS_4gemm6kernel13GemmUniversalIN4cute5tupleIJiiiiEEENS1_10collective13CollectiveMmaINS1_35MainloopSm100TmaUmmaWarpSpecializedILi5ELi2ELi4ENS5_IJNS4_1CILi2EEESB_NSA_ILi1EEEEEEEENS5_IJNSA_ILi128EEESF_NSA_ILi64EEEEEENS_6half_tENS5_IJlSC_lEEESI_NS5_IJSC_llEEENS4_8TiledMMAINS4_8MMA_AtomIJNS4_26SM100_MMA_F16BF16_2x1SM_SSISI_SI_fLi128ELi128ELNS4_4UMMA5MajorE0ELSP_1ELNSO_7ScaleInE0ELSQ_0EEEEEENS4_6LayoutINS5_IJSC_SC_SC_EEENS5_IJNSA_ILi0EEESV_SV_EEEEENS5_IJNS4_10UnderscoreESY_SY_EEEEENS4_28SM100_TMA_2SM_LOAD_MULTICASTENS4_14ComposedLayoutINS4_7SwizzleILi3ELi4ELi3EEENS4_18smem_ptr_flag_bitsILi16EEENST_INS5_IJNSA_ILi8EEESG_EEENS5_IJSG_SC_EEEEEEEvNS4_8identityENS4_18SM100_TMA_2SM_LOADENS12_IS14_S16_NST_INS5_IJSG_S17_EEENS5_IJSC_SG_EEEEEEEvS1C_EENS_8epilogue10collective18CollectiveEpilogueINS1J_23Sm100TmaWarpSpecializedILi4ELi2ELi16ELb1ELb0EEEJNS5_IJSG_SF_SG_EEENS5_IJNST_ISG_SC_EENST_INS5_IJNSA_ILi16EEESB_EEES1F_EEEEESI_SJ_SI_SJ_NS1J_6fusion15FusionCallbacksIS1N_NS1U_17LinearCombinationISI_fSI_fLNS_15FloatRoundStyleE2EEES1O_S1T_JEEENS4_5SM1004TMEM4LOAD26SM100_TMEM_LOAD_32dp32b16xENS4_13SM90_TMA_LOADENS12_INS13_ILi1ELi4ELi3EEES16_NST_INS5_IJS17_S1Q_EEENS5_IJS1Q_SC_EEEEEEENS4_39AutoVectorizingCopyWithAssumedAlignmentILi128EEENS4_14SM90_TMA_STOREES29_S2B_S2B_EEEvvEEEEvNT_6ParamsE,"ax",@progbits
	.align	128
.text._ZN7cutlass13device_kernelINS_4gemm6kernel13GemmUniversalIN4cute5tupleIJiiiiEEENS1_10collective13CollectiveMmaINS1_35MainloopSm100TmaUmmaWarpSpecializedILi5ELi2ELi4ENS5_IJNS4_1CILi2EEESB_NSA_ILi1EEEEEEEENS5_IJNSA_ILi128EEESF_NSA_ILi64EEEEEENS_6half_tENS5_IJlSC_lEEESI_NS5_IJSC_llEEENS4_8TiledMMAINS4_8MMA_AtomIJNS4_26SM100_MMA_F16BF16_2x1SM_SSISI_SI_fLi128ELi128ELNS4_4UMMA5MajorE0ELSP_1ELNSO_7ScaleInE0ELSQ_0EEEEEENS4_6LayoutINS5_IJSC_SC_SC_EEENS5_IJNSA_ILi0EEESV_SV_EEEEENS5_IJNS4_10UnderscoreESY_SY_EEEEENS4_28SM100_TMA_2SM_LOAD_MULTICASTENS4_14ComposedLayoutINS4_7SwizzleILi3ELi4ELi3EEENS4_18smem_ptr_flag_bitsILi16EEENST_INS5_IJNSA_ILi8EEESG_EEENS5_IJSG_SC_EEEEEEEvNS4_8identityENS4_18SM100_TMA_2SM_LOADENS12_IS14_S16_NST_INS5_IJSG_S17_EEENS5_IJSC_SG_EEEEEEEvS1C_EENS_8epilogue10collective18CollectiveEpilogueINS1J_23Sm100TmaWarpSpecializedILi4ELi2ELi16ELb1ELb0EEEJNS5_IJSG_SF_SG_EEENS5_IJNST_ISG_SC_EENST_INS5_IJNSA_ILi16EEESB_EEES1F_EEEEESI_SJ_SI_SJ_NS1J_6fusion15FusionCallbacksIS1N_NS1U_17LinearCombinationISI_fSI_fLNS_15FloatRoundStyleE2EEES1O_S1T_JEEENS4_5SM1004TMEM4LOAD26SM100_TMEM_LOAD_32dp32b16xENS4_13SM90_TMA_LOADENS12_INS13_ILi1ELi4ELi3EEES16_NST_INS5_IJS17_S1Q_EEENS5_IJS1Q_SC_EEEEEEENS4_39AutoVectorizingCopyWithAssumedAlignmentILi128EEENS4_14SM90_TMA_STOREES29_S2B_S2B_EEEvvEEEEvNT_6ParamsE:
        .type           _ZN7cutlass13device_kernelINS_4gemm6kernel13GemmUniversalIN4cute5tupleIJiiiiEEENS1_10collective13CollectiveMmaINS1_35MainloopSm100TmaUmmaWarpSpecializedILi5ELi2ELi4ENS5_IJNS4_1CILi2EEESB_NSA_ILi1EEEEEEEENS5_IJNSA_ILi128EEESF_NSA_ILi64EEEEEENS_6half_tENS5_IJlSC_lEEESI_NS5_IJSC_llEEENS4_8TiledMMAINS4_8MMA_AtomIJNS4_26SM100_MMA_F16BF16_2x1SM_SSISI_SI_fLi128ELi128ELNS4_4UMMA5MajorE0ELSP_1ELNSO_7ScaleInE0ELSQ_0EEEEEENS4_6LayoutINS5_IJSC_SC_SC_EEENS5_IJNSA_ILi0EEESV_SV_EEEEENS5_IJNS4_10UnderscoreESY_SY_EEEEENS4_28SM100_TMA_2SM_LOAD_MULTICASTENS4_14ComposedLayoutINS4_7SwizzleILi3ELi4ELi3EEENS4_18smem_ptr_flag_bitsILi16EEENST_INS5_IJNSA_ILi8EEESG_EEENS5_IJSG_SC_EEEEEEEvNS4_8identityENS4_18SM100_TMA_2SM_LOADENS12_IS14_S16_NST_INS5_IJSG_S17_EEENS5_IJSC_SG_EEEEEEEvS1C_EENS_8epilogue10collective18CollectiveEpilogueINS1J_23Sm100TmaWarpSpecializedILi4ELi2ELi16ELb1ELb0EEEJNS5_IJSG_SF_SG_EEENS5_IJNST_ISG_SC_EENST_INS5_IJNSA_ILi16EEESB_EEES1F_EEEEESI_SJ_SI_SJ_NS1J_6fusion15FusionCallbacksIS1N_NS1U_17LinearCombinationISI_fSI_fLNS_15FloatRoundStyleE2EEES1O_S1T_JEEENS4_5SM1004TMEM4LOAD26SM100_TMEM_LOAD_32dp32b16xENS4_13SM90_TMA_LOADENS12_INS13_ILi1ELi4ELi3EEES16_NST_INS5_IJS17_S1Q_EEENS5_IJS1Q_SC_EEEEEEENS4_39AutoVectorizingCopyWithAssumedAlignmentILi128EEENS4_14SM90_TMA_STOREES29_S2B_S2B_EEEvvEEEEvNT_6ParamsE,@function
        .size           _ZN7cutlass13device_kernelINS_4gemm6kernel13GemmUniversalIN4cute5tupleIJiiiiEEENS1_10collective13CollectiveMmaINS1_35MainloopSm100TmaUmmaWarpSpecializedILi5ELi2ELi4ENS5_IJNS4_1CILi2EEESB_NSA_ILi1EEEEEEEENS5_IJNSA_ILi128EEESF_NSA_ILi64EEEEEENS_6half_tENS5_IJlSC_lEEESI_NS5_IJSC_llEEENS4_8TiledMMAINS4_8MMA_AtomIJNS4_26SM100_MMA_F16BF16_2x1SM_SSISI_SI_fLi128ELi128ELNS4_4UMMA5MajorE0ELSP_1ELNSO_7ScaleInE0ELSQ_0EEEEEENS4_6LayoutINS5_IJSC_SC_SC_EEENS5_IJNSA_ILi0EEESV_SV_EEEEENS5_IJNS4_10UnderscoreESY_SY_EEEEENS4_28SM100_TMA_2SM_LOAD_MULTICASTENS4_14ComposedLayoutINS4_7SwizzleILi3ELi4ELi3EEENS4_18smem_ptr_flag_bitsILi16EEENST_INS5_IJNSA_ILi8EEESG_EEENS5_IJSG_SC_EEEEEEEvNS4_8identityENS4_18SM100_TMA_2SM_LOADENS12_IS14_S16_NST_INS5_IJSG_S17_EEENS5_IJSC_SG_EEEEEEEvS1C_EENS_8epilogue10collective18CollectiveEpilogueINS1J_23Sm100TmaWarpSpecializedILi4ELi2ELi16ELb1ELb0EEEJNS5_IJSG_SF_SG_EEENS5_IJNST_ISG_SC_EENST_INS5_IJNSA_ILi16EEESB_EEES1F_EEEEESI_SJ_SI_SJ_NS1J_6fusion15FusionCallbacksIS1N_NS1U_17LinearCombinationISI_fSI_fLNS_15FloatRoundStyleE2EEES1O_S1T_JEEENS4_5SM1004TMEM4LOAD26SM100_TMEM_LOAD_32dp32b16xENS4_13SM90_TMA_LOADENS12_INS13_ILi1ELi4ELi3EEES16_NST_INS5_IJS17_S1Q_EEENS5_IJS1Q_SC_EEEEEEENS4_39AutoVectorizingCopyWithAssumedAlignmentILi128EEENS4_14SM90_TMA_STOREES29_S2B_S2B_EEEvvEEEEvNT_6ParamsE,(.L_x_200 - _ZN7cutlass13device_kernelINS_4gemm6kernel13GemmUniversalIN4cute5tupleIJiiiiEEENS1_10collective13CollectiveMmaINS1_35MainloopSm100TmaUmmaWarpSpecializedILi5ELi2ELi4ENS5_IJNS4_1CILi2EEESB_NSA_ILi1EEEEEEEENS5_IJNSA_ILi128EEESF_NSA_ILi64EEEEEENS_6half_tENS5_IJlSC_lEEESI_NS5_IJSC_llEEENS4_8TiledMMAINS4_8MMA_AtomIJNS4_26SM100_MMA_F16BF16_2x1SM_SSISI_SI_fLi128ELi128ELNS4_4UMMA5MajorE0ELSP_1ELNSO_7ScaleInE0ELSQ_0EEEEEENS4_6LayoutINS5_IJSC_SC_SC_EEENS5_IJNSA_ILi0EEESV_SV_EEEEENS5_IJNS4_10UnderscoreESY_SY_EEEEENS4_28SM100_TMA_2SM_LOAD_MULTICASTENS4_14ComposedLayoutINS4_7SwizzleILi3ELi4ELi3EEENS4_18smem_ptr_flag_bitsILi16EEENST_INS5_IJNSA_ILi8EEESG_EEENS5_IJSG_SC_EEEEEEEvNS4_8identityENS4_18SM100_TMA_2SM_LOADENS12_IS14_S16_NST_INS5_IJSG_S17_EEENS5_IJSC_SG_EEEEEEEvS1C_EENS_8epilogue10collective18CollectiveEpilogueINS1J_23Sm100TmaWarpSpecializedILi4ELi2ELi16ELb1ELb0EEEJNS5_IJSG_SF_SG_EEENS5_IJNST_ISG_SC_EENST_INS5_IJNSA_ILi16EEESB_EEES1F_EEEEESI_SJ_SI_SJ_NS1J_6fusion15FusionCallbacksIS1N_NS1U_17LinearCombinationISI_fSI_fLNS_15FloatRoundStyleE2EEES1O_S1T_JEEENS4_5SM1004TMEM4LOAD26SM100_TMEM_LOAD_32dp32b16xENS4_13SM90_TMA_LOADENS12_INS13_ILi1ELi4ELi3EEES16_NST_INS5_IJS17_S1Q_EEENS5_IJS1Q_SC_EEEEEEENS4_39AutoVectorizingCopyWithAssumedAlignmentILi128EEENS4_14SM90_TMA_STOREES29_S2B_S2B_EEEvvEEEEvNT_6ParamsE)
        .other          _ZN7cutlass13device_kernelINS_4gemm6kernel13GemmUniversalIN4cute5tupleIJiiiiEEENS1_10collective13CollectiveMmaINS1_35MainloopSm100TmaUmmaWarpSpecializedILi5ELi2ELi4ENS5_IJNS4_1CILi2EEESB_NSA_ILi1EEEEEEEENS5_IJNSA_ILi128EEESF_NSA_ILi64EEEEEENS_6half_tENS5_IJlSC_lEEESI_NS5_IJSC_llEEENS4_8TiledMMAINS4_8MMA_AtomIJNS4_26SM100_MMA_F16BF16_2x1SM_SSISI_SI_fLi128ELi128ELNS4_4UMMA5MajorE0ELSP_1ELNSO_7ScaleInE0ELSQ_0EEEEEENS4_6LayoutINS5_IJSC_SC_SC_EEENS5_IJNSA_ILi0EEESV_SV_EEEEENS5_IJNS4_10UnderscoreESY_SY_EEEEENS4_28SM100_TMA_2SM_LOAD_MULTICASTENS4_14ComposedLayoutINS4_7SwizzleILi3ELi4ELi3EEENS4_18smem_ptr_flag_bitsILi16EEENST_INS5_IJNSA_ILi8EEESG_EEENS5_IJSG_SC_EEEEEEEvNS4_8identityENS4_18SM100_TMA_2SM_LOADENS12_IS14_S16_NST_INS5_IJSG_S17_EEENS5_IJSC_SG_EEEEEEEvS1C_EENS_8epilogue10collective18CollectiveEpilogueINS1J_23Sm100TmaWarpSpecializedILi4ELi2ELi16ELb1ELb0EEEJNS5_IJSG_SF_SG_EEENS5_IJNST_ISG_SC_EENST_INS5_IJNSA_ILi16EEESB_EEES1F_EEEEESI_SJ_SI_SJ_NS1J_6fusion15FusionCallbacksIS1N_NS1U_17LinearCombinationISI_fSI_fLNS_15FloatRoundStyleE2EEES1O_S1T_JEEENS4_5SM1004TMEM4LOAD26SM100_TMEM_LOAD_32dp32b16xENS4_13SM90_TMA_LOADENS12_INS13_ILi1ELi4ELi3EEES16_NST_INS5_IJS17_S1Q_EEENS5_IJS1Q_SC_EEEEEEENS4_39AutoVectorizingCopyWithAssumedAlignmentILi128EEENS4_14SM90_TMA_STOREES29_S2B_S2B_EEEvvEEEEvNT_6ParamsE,@"STO_CUDA_ENTRY STV_DEFAULT"
_ZN7cutlass13device_kernelINS_4gemm6kernel13GemmUniversalIN4cute5tupleIJiiiiEEENS1_10collective13CollectiveMmaINS1_35MainloopSm100TmaUmmaWarpSpecializedILi5ELi2ELi4ENS5_IJNS4_1CILi2EEESB_NSA_ILi1EEEEEEEENS5_IJNSA_ILi128EEESF_NSA_ILi64EEEEEENS_6half_tENS5_IJlSC_lEEESI_NS5_IJSC_llEEENS4_8TiledMMAINS4_8MMA_AtomIJNS4_26SM100_MMA_F16BF16_2x1SM_SSISI_SI_fLi128ELi128ELNS4_4UMMA5MajorE0ELSP_1ELNSO_7ScaleInE0ELSQ_0EEEEEENS4_6LayoutINS5_IJSC_SC_SC_EEENS5_IJNSA_ILi0EEESV_SV_EEEEENS5_IJNS4_10UnderscoreESY_SY_EEEEENS4_28SM100_TMA_2SM_LOAD_MULTICASTENS4_14ComposedLayoutINS4_7SwizzleILi3ELi4ELi3EEENS4_18smem_ptr_flag_bitsILi16EEENST_INS5_IJNSA_ILi8EEESG_EEENS5_IJSG_SC_EEEEEEEvNS4_8identityENS4_18SM100_TMA_2SM_LOADENS12_IS14_S16_NST_INS5_IJSG_S17_EEENS5_IJSC_SG_EEEEEEEvS1C_EENS_8epilogue10collective18CollectiveEpilogueINS1J_23Sm100TmaWarpSpecializedILi4ELi2ELi16ELb1ELb0EEEJNS5_IJSG_SF_SG_EEENS5_IJNST_ISG_SC_EENST_INS5_IJNSA_ILi16EEESB_EEES1F_EEEEESI_SJ_SI_SJ_NS1J_6fusion15FusionCallbacksIS1N_NS1U_17LinearCombinationISI_fSI_fLNS_15FloatRoundStyleE2EEES1O_S1T_JEEENS4_5SM1004TMEM4LOAD26SM100_TMEM_LOAD_32dp32b16xENS4_13SM90_TMA_LOADENS12_INS13_ILi1ELi4ELi3EEES16_NST_INS5_IJS17_S1Q_EEENS5_IJS1Q_SC_EEEEEEENS4_39AutoVectorizingCopyWithAssumedAlignmentILi128EEENS4_14SM90_TMA_STOREES29_S2B_S2B_EEEvvEEEEvNT_6ParamsE:
[----:B------:R-:W1:Y:S01]  /*0000*/  LDC R1, c[0x0][0x37c] ;  /* 0x0000df00ff017b82 */ /* 0x000e620000000800 */
[----:B------:R-:W2:Y:S01]  /*0010*/  S2R R60, SR_TID.X ;  /* 0x00000000003c7919 */ /* 0x000ea20000002100 */
[----:B------:R-:W3:Y:S06]  /*0020*/  LDCU.64 UR8, c[0x0][0x890] ;  /* 0x00011200ff0877ac */ /* 0x000eec0008000a00 */
[----:B------:R-:W4:Y:S01]  /*0030*/  S2UR UR47, SR_CgaCtaId ;  /* 0x00000000002f79c3 */ /* 0x000f220000008800 */
[----:B------:R-:W-:Y:S02]  /*0040*/  PRMT R46, RZ, 0x7610, R46 ;  /* 0x00007610ff2e7816 */ /* 0x000fe4000000002e */
[----:B------:R-:W-:Y:S01]  /*0050*/  ELECT P1, URZ, PT ;  /* 0x0000000000ff782f */ /* 0x000fe20003820000 */
[----:B---3--:R-:W-:-:S04]  /*0060*/  UISETP.NE.U32.AND UP0, UPT, UR8, URZ, UPT ;  /* 0x000000ff0800728c */ /* 0x008fc8000bf05070 */
[----:B------:R-:W-:Y:S02]  /*0070*/  UISETP.NE.AND.EX UP0, UPT, UR9, URZ, UPT, UP0 ;  /* 0x000000ff0900728c */ /* 0x000fe4000bf05300 */
[----:B----4-:R-:W-:Y:S02]  /*0080*/  ULOP3.LUT UR48, UR47, 0x1, URZ, 0xc0, !UPT ;  /* 0x000000012f307892 */ /* 0x010fe4000f8ec0ff */
[----:B------:R-:W-:Y:S01]  /*0090*/  ULOP3.LUT UR49, UR47, 0x1, URZ, 0x3c, !UPT ;  /* 0x000000012f317892 */ /* 0x000fe2000f8e3cff */
[----:B--2---:R-:W-:-:S05]  /*00a0*/  SHF.R.U32.HI R47, RZ, 0x5, R60 ;  /* 0x00000005ff2f7819 */ /* 0x004fca000001163c */
[----:B------:R-:W2:Y:S02]  /*00b0*/  SHFL.IDX PT, R0, R47, RZ, 0x1f ;  /* 0x00001fff2f007589 */ /* 0x000ea400000e0000 */
[----:B--2---:R-:W-:Y:S01]  /*00c0*/  R2UR UR25, R0 ;  /* 0x00000000001972ca */ /* 0x004fe200000e0000 */
[----:B-1----:R-:W-:-:S14]  /*00d0*/  BRA.U UP0, `(.L_x_0) ;  /* 0x0000000100307547 */ /* 0x002fdc000b800000 */
[----:B------:R-:W1:Y:S02]  /*00e0*/  LDCU.64 UR4, c[0x0][0x888] ;  /* 0x00011100ff0477ac */ /* 0x000e640008000a00 */
[----:B-1----:R-:W-:-:S04]  /*00f0*/  UISETP.NE.U32.AND UP0, UPT, UR4, URZ, UPT ;  /* 0x000000ff0400728c */ /* 0x002fc8000bf05070 */
[----:B------:R-:W-:-:S09]  /*0100*/  UISETP.NE.AND.EX UP0, UPT, UR5, URZ, UPT, UP0 ;  /* 0x000000ff0500728c */ /* 0x000fd2000bf05300 */
[----:B------:R-:W-:Y:S05]  /*0110*/  BRA.U !UP0, `(.L_x_1) ;  /* 0x0000000108147547 */ /* 0x000fea000b800000 */
[----:B------:R-:W1:Y:S01]  /*0120*/  LDC.64 R2, c[0x0][0x888] ;  /* 0x00022200ff027b82 */ /* 0x000e620000000a00 */
[----:B------:R-:W1:Y:S02]  /*0130*/  LDCU.64 UR4, c[0x0][0x358] ;  /* 0x00006b00ff0477ac */ /* 0x000e640008000a00 */
[----:B-1----:R1:W5:Y:S01]  /*0140*/  LDG.E R27, desc[UR4][R2.64] ;  /* 0x00000004021b7981 */ /* 0x002362000c1e1900 */
[----:B------:R-:W-:Y:S01]  /*0150*/  HFMA2 R46, -RZ, RZ, 0, 5.9604644775390625e-08 ;  /* 0x00000001ff2e7431 */ /* 0x000fe200000001ff */
[----:B------:R-:W-:Y:S05]  /*0160*/  BRA `(.L_x_0) ;  /* 0x00000000000c7947 */ /* 0x000fea0003800000 */
.L_x_1:
[----:B------:R-:W1:Y:S01]  /*0170*/  LDCU UR4, c[0x0][0x880] ;  /* 0x00011000ff0477ac */ /* 0x000e620008000800 */
[----:B------:R-:W-:Y:S01]  /*0180*/  HFMA2 R46, -RZ, RZ, 0, 5.9604644775390625e-08 ;  /* 0x00000001ff2e7431 */ /* 0x000fe200000001ff */
[----:B-1----:R-:W-:-:S07]  /*0190*/  MOV R27, UR4 ;  /* 0x00000004001b7c02 */ /* 0x002fce0008000f00 */
.L_x_0:
[----:B------:R-:W2:Y:S02]  /*01a0*/  LDCU.64 UR4, c[0x0][0x8b0] ;  /* 0x00011600ff0477ac */ /* 0x000ea40008000a00 */
[----:B--2---:R-:W-:-:S04]  /*01b0*/  UISETP.NE.U32.AND UP0, UPT, UR4, URZ, UPT ;  /* 0x000000ff0400728c */ /* 0x004fc8000bf05070 */
[----:B------:R-:W-:-:S09]  /*01c0*/  UISETP.NE.AND.EX UP0, UPT, UR5, URZ, UPT, UP0 ;  /* 0x000000ff0500728c */ /* 0x000fd2000bf05300 */
[----:B------:R-:W-:Y:S05]  /*01d0*/  BRA.U UP0, `(.L_x_2) ;  /* 0x0000000100287547 */ /* 0x000fea000b800000 */
[----:B------:R-:W2:Y:S02]  /*01e0*/  LDCU.64 UR4, c[0x0][0x8a8] ;  /* 0x00011500ff0477ac */ /* 0x000ea40008000a00 */
[----:B--2---:R-:W-:-:S04]  /*01f0*/  UISETP.NE.U32.AND UP0, UPT, UR4, URZ, UPT ;  /* 0x000000ff0400728c */ /* 0x004fc8000bf05070 */
[----:B------:R-:W-:-:S09]  /*0200*/  UISETP.NE.AND.EX UP0, UPT, UR5, URZ, UPT, UP0 ;  /* 0x000000ff0500728c */ /* 0x000fd2000bf05300 */
[----:B------:R-:W-:Y:S05]  /*0210*/  BRA.U !UP0, `(.L_x_3) ;  /* 0x0000000108107547 */ /* 0x000fea000b800000 */
[----:B------:R-:W2:Y:S01]  /*0220*/  LDC.64 R24, c[0x0][0x8a8] ;  /* 0x00022a00ff187b82 */ /* 0x000ea20000000a00 */
[----:B------:R-:W2:Y:S02]  /*0230*/  LDCU.64 UR4, c[0x0][0x358] ;  /* 0x00006b00ff0477ac */ /* 0x000ea40008000a00 */
[----:B--2---:R2:W5:Y:S01]  /*0240*/  LDG.E R24, desc[UR4][R24.64] ;  /* 0x0000000418187981 */ /* 0x004562000c1e1900 */
[----:B------:R-:W-:Y:S05]  /*0250*/  BRA `(.L_x_2) ;  /* 0x0000000000087947 */ /* 0x000fea0003800000 */
.L_x_3:
[----:B------:R-:W2:Y:S02]  /*0260*/  LDCU UR4, c[0x0][0x8a0] ;  /* 0x00011400ff0477ac */ /* 0x000ea40008000800 */
[----:B--2---:R-:W-:Y:S02]  /*0270*/  MOV R24, UR4 ;  /* 0x0000000400187c02 */ /* 0x004fe40008000f00 */
.L_x_2:
[----:B------:R-:W-:Y:S01]  /*0280*/  IMAD.U32 R0, RZ, RZ, UR25 ;  /* 0x00000019ff007e24 */ /* 0x000fe2000f8e00ff */
[----:B------:R-:W-:Y:S04]  /*0290*/  BSSY.RECONVERGENT B0, `(.L_x_4) ;  /* 0x000000c000007945 */ /* 0x000fe80003800200 */
[C---:B------:R-:W-:Y:S02]  /*02a0*/  ISETP.NE.OR P2, PT, R0.reuse, 0x1, !P1 ;  /* 0x000000010000780c */ /* 0x040fe40004f45670 */
[----:B------:R-:W-:-:S11]  /*02b0*/  ISETP.NE.OR P0, PT, R0, 0x3, !P1 ;  /* 0x000000030000780c */ /* 0x000fd60004f05670 */
[----:B------:R-:W-:Y:S05]  /*02c0*/  @P2 BRA `(.L_x_5) ;  /* 0x0000000000202947 */ /* 0x000fea0003800000 */
[----:B------:R-:W3:Y:S02]  /*02d0*/  LDCU.64 UR4, c[0x0][0x348] ;  /* 0x00006900ff0477ac */ /* 0x000ee40008000a00 */
[----:B---3--:R-:W-:Y:S02]  /*02e0*/  UIADD3 UR6, UP1, UPT, UR4, 0x80, URZ ;  /* 0x0000008004067890 */ /* 0x008fe4000ff3e0ff */
[----:B------:R-:W-:Y:S02]  /*02f0*/  UIADD3 UR4, UP0, UPT, UR4, 0x180, URZ ;  /* 0x0000018004047890 */ /* 0x000fe4000ff1e0ff */
[----:B------:R-:W-:Y:S02]  /*0300*/  UIADD3.X UR7, UPT, UPT, URZ, UR5, URZ, UP1, !UPT ;  /* 0x00000005ff077290 */ /* 0x000fe40008ffe4ff */
[----:B------:R-:W-:-:S07]  /*0310*/  UIADD3.X UR5, UPT, UPT, URZ, UR5, URZ, UP0, !UPT ;  /* 0x00000005ff057290 */ /* 0x000fce00087fe4ff */
[----:B------:R3:W-:Y:S02]  /*0320*/  UTMACCTL.PF [UR6] ;  /* 0x00000000060079b9 */ /* 0x0007e40008040000 */
[----:B------:R3:W-:Y:S02]  /*0330*/  UTMACCTL.PF [UR4] ;  /* 0x00000000040079b9 */ /* 0x0007e40008040000 */
[----:B---3--:R-:W-:Y:S01]  /*0340*/  NOP ;  /* 0x0000000000007918 */ /* 0x008fe20000000000 */
.L_x_5:
[----:B------:R-:W-:Y:S05]  /*0350*/  BSYNC.RECONVERGENT B0 ;  /* 0x0000000000007941 */ /* 0x000fea0003800200 */
.L_x_4:
[----:B------:R-:W-:Y:S04]  /*0360*/  BSSY.RECONVERGENT B0, `(.L_x_6) ;  /* 0x000000a000007945 */ /* 0x000fe80003800200 */
        /* <DEDUP_REMOVED lines=9> */
.L_x_7:
[----:B------:R-:W-:Y:S05]  /*0400*/  BSYNC.RECONVERGENT B0 ;  /* 0x0000000000007941 */ /* 0x000fea0003800200 */
.L_x_6:
[----:B------:R-:W3:Y:S01]  /*0410*/  LDCU.64 UR4, c[0x0][0x888] ;  /* 0x00011100ff0477ac */ /* 0x000ee20008000a00 */
[----:B------:R-:W-:Y:S02]  /*0420*/  UISETP.EQ.U32.AND UP1, UPT, UR8, URZ, UPT ;  /* 0x000000ff0800728c */ /* 0x000fe4000bf22070 */
[----:B------:R-:W-:Y:S02]  /*0430*/  UPLOP3.LUT UP3, UPT, UPT, UPT, UPT, 0x80, 0x8 ;  /* 0x000000000008789c */ /* 0x000fe40003f6f070 */
[----:B---3--:R-:W-:-:S04]  /*0440*/  UISETP.NE.U32.AND UP0, UPT, UR4, URZ, UPT ;  /* 0x000000ff0400728c */ /* 0x008fc8000bf05070 */
[----:B------:R-:W-:-:S04]  /*0450*/  UISETP.NE.AND.EX UP0, UPT, UR5, URZ, UPT, UP0 ;  /* 0x000000ff0500728c */ /* 0x000fc8000bf05300 */
[----:B------:R-:W-:-:S04]  /*0460*/  UISETP.EQ.OR.EX UP2, UPT, UR9, URZ, !UP0, UP1 ;  /* 0x000000ff0900728c */ /* 0x000fc8000c742710 */
[----:B------:R-:W-:-:S06]  /*0470*/  UP2UR UR4, UPR, URZ, 0x4 ;  /* 0x00000004ff047883 */ /* 0x000fcc0008000000 */
[----:B------:R-:W-:Y:S01]  /*0480*/  MOV R51, UR4 ;  /* 0x0000000400337c02 */ /* 0x000fe20008000f00 */
[----:B------:R-:W-:Y:S06]  /*0490*/  BRA.U !UP2, `(.L_x_8) ;  /* 0x000000010a207547 */ /* 0x000fec000b800000 */
[----:B------:R-:W-:Y:S01]  /*04a0*/  UISETP.NE.U32.AND UP1, UPT, UR8, URZ, UPT ;  /* 0x000000ff0800728c */ /* 0x000fe2000bf25070 */
[----:B-----5:R-:W-:Y:S01]  /*04b0*/  FSETP.NEU.AND P0, PT, R27, RZ, PT ;  /* 0x000000ff1b00720b */ /* 0x020fe20003f0d000 */
[----:B------:R-:W-:Y:S02]  /*04c0*/  USEL UR4, URZ, 0xffffffff, UP0 ;  /* 0xffffffffff047887 */ /* 0x000fe40008000000 */
[----:B------:R-:W-:-:S10]  /*04d0*/  UISETP.NE.AND.EX UP1, UPT, UR9, URZ, UPT, UP1 ;  /* 0x000000ff0900728c */ /* 0x000fd4000bf25310 */
[----:B------:R-:W-:Y:S01]  /*04e0*/  VOTEU.ANY UP0, P0 ;  /* 0x0000000000ff7886 */ /* 0x000fe20000000100 */
[----:B------:R-:W-:-:S04]  /*04f0*/  @!UP1 USEL UR4, URZ, 0xffffffff, UP0 ;  /* 0xffffffffff049887 */ /* 0x000fc80008000000 */
[----:B------:R-:W-:-:S04]  /*0500*/  ULOP3.LUT UR4, UR4, 0x1, URZ, 0xc0, !UPT ;  /* 0x0000000104047892 */ /* 0x000fc8000f8ec0ff */
[----:B------:R-:W-:-:S11]  /*0510*/  UISETP.NE.U32.AND UP3, UPT, UR4, 0x1, UPT ;  /* 0x000000010400788c */ /* 0x000fd6000bf65070 */
.L_x_8:
[----:B------:R-:W3:Y:S01]  /*0520*/  SHFL.IDX PT, R0, R47, RZ, 0x1f ;  /* 0x00001fff2f007589 */ /* 0x000ee200000e0000 */
[----:B------:R-:W-:-:S04]  /*0530*/  UISETP.NE.AND UP0, UPT, UR25, 0x2, UPT ;  /* 0x000000021900788c */ /* 0x000fc8000bf05270 */
[----:B------:R-:W-:Y:S02]  /*0540*/  UISETP.EQ.AND UP1, UPT, UR48, URZ, !UP0 ;  /* 0x000000ff3000728c */ /* 0x000fe4000c722270 */
[----:B------:R-:W-:-:S04]  /*0550*/  USEL UR46, URZ, 0x1, UP0 ;  /* 0x00000001ff2e7887 */ /* 0x000fc80008000000 */
[----:B------:R-:W-:Y:S02]  /*0560*/  PLOP3.LUT P3, PT, P1, PT, UP1, 0x80, 0x8 ;  /* 0x000000000008781c */ /* 0x000fe40000f6f018 */
[----:B---3--:R-:W-:-:S13]  /*0570*/  ISETP.NE.AND P0, PT, R0, RZ, PT ;  /* 0x000000ff0000720c */ /* 0x008fda0003f05270 */
[----:B------:R-:W-:Y:S05]  /*0580*/  @P0 BRA `(.L_x_9) ;  /* 0x00000000005c0947 */ /* 0x000fea0003800000 */
[----:B------:R-:W-:Y:S01]  /*0590*/  UMOV UR4, 0x400 ;  /* 0x0000040000047882 */ /* 0x000fe20000000000 */
[----:B------:R-:W-:Y:S01]  /*05a0*/  UMOV UR8, 0x1 ;  /* 0x0000000100087882 */ /* 0x000fe20000000000 */
[----:B------:R-:W-:Y:S01]  /*05b0*/  UMOV UR6, 0x2 ;  /* 0x0000000200067882 */ /* 0x000fe20000000000 */
[----:B------:R-:W-:Y:S02]  /*05c0*/  ULEA UR4, UR47, UR4, 0x18 ;  /* 0x000000042f047291 */ /* 0x000fe4000f8ec0ff */
[----:B------:R-:W-:-:S04]  /*05d0*/  UIADD3 UR8, UPT, UPT, -UR8, 0x100000, URZ ;  /* 0x0010000008087890 */ /* 0x000fc8000fffe1ff */
[----:B------:R-:W-:Y:S02]  /*05e0*/  USHF.L.U32 UR9, UR8, 0xb, URZ ;  /* 0x0000000b08097899 */ /* 0x000fe400080006ff */
[----:B------:R-:W-:Y:S02]  /*05f0*/  USHF.L.U32 UR8, UR8, 0x1, URZ ;  /* 0x0000000108087899 */ /* 0x000fe400080006ff */
[----:B------:R-:W-:-:S04]  /*0600*/  UIADD3 UR6, UPT, UPT, -UR6, 0x100000, URZ ;  /* 0x0010000006067890 */ /* 0x000fc8000fffe1ff */
[----:B------:R-:W-:Y:S02]  /*0610*/  USHF.L.U32 UR7, UR6, 0xb, URZ ;  /* 0x0000000b06077899 */ /* 0x000fe400080006ff */
[----:B------:R-:W-:Y:S01]  /*0620*/  USHF.L.U32 UR6, UR6, 0x1, URZ ;  /* 0x0000000106067899 */ /* 0x000fe200080006ff */
[----:B------:R-:W-:Y:S01]  /*0630*/  ELECT P0, URZ, PT ;  /* 0x0000000000ff782f */ /* 0x000fe20003800000 */
[----:B------:R-:W3:Y:S02]  /*0640*/  FENCE.VIEW.ASYNC.S ;  /* 0x00000000000073c6 */ /* 0x000ee40000000000 */
[----:B---3--:R3:W4:Y:S08]  /*0650*/  SYNCS.EXCH.64 URZ, [UR4], UR8 ;  /* 0x0000000804ff75b2 */ /* 0x0087300008000100 */
[----:B------:R3:W1:Y:S01]  /*0660*/  SYNCS.EXCH.64 URZ, [UR4+0x28], UR6 ;  /* 0x0000280604ff75b2 */ /* 0x0006620008000100 */
        /* <DEDUP_REMOVED lines=8> */
[----:B------:R-:W-:Y:S01]  /*06f0*/  NOP ;  /* 0x0000000000007918 */ /* 0x000fe20000000000 */
.L_x_9:
[----:B------:R-:W2:Y:S01]  /*0700*/  SHFL.IDX PT, R0, R47, RZ, 0x1f ;  /* 0x00001fff2f007589 */ /* 0x000ea200000e0000 */
[----:B------:R-:W-:Y:S01]  /*0710*/  NOP ;  /* 0x0000000000007918 */ /* 0x000fe20000000000 */
[----:B--2---:R-:W-:-:S13]  /*0720*/  ISETP.NE.AND P0, PT, R0, 0x1, PT ;  /* 0x000000010000780c */ /* 0x004fda0003f05270 */
[----:B------:R-:W-:Y:S05]  /*0730*/  @P0 BRA `(.L_x_10) ;  /* 0x0000000000540947 */ /* 0x000fea0003800000 */
[----:B---3--:R-:W-:Y:S01]  /*0740*/  UMOV UR4, 0x400 ;  /* 0x0000040000047882 */ /* 0x008fe20000000000 */
        /* <DEDUP_REMOVED lines=10> */
[----:B------:R-:W2:Y:S02]  /*07f0*/  FENCE.VIEW.ASYNC.S ;  /* 0x00000000000073c6 */ /* 0x000ea40000000000 */
[----:B--2---:R2:W3:Y:S08]  /*0800*/  SYNCS.EXCH.64 URZ, [UR4+0x50], UR8 ;  /* 0x0000500804ff75b2 */ /* 0x0044f00008000100 */
        /* <DEDUP_REMOVED lines=8> */
.L_x_10:
[----:B------:R-:W4:Y:S01]  /*0890*/  SHFL.IDX PT, R0, R47, RZ, 0x1f ;  /* 0x00001fff2f007589 */ /* 0x000f2200000e0000 */
[----:B------:R-:W-:Y:S01]  /*08a0*/  NOP ;  /* 0x0000000000007918 */ /* 0x000fe20000000000 */
[----:B----4-:R-:W-:-:S13]  /*08b0*/  ISETP.NE.AND P0, PT, R0, 0x3, PT ;  /* 0x000000030000780c */ /* 0x010fda0003f05270 */
[----:B------:R-:W-:Y:S05]  /*08c0*/  @P0 BRA `(.L_x_11) ;  /* 0x00000000002c0947 */ /* 0x000fea0003800000 */
[----:B--23--:R-:W-:Y:S01]  /*08d0*/  UMOV UR6, 0x400 ;  /* 0x0000040000067882 */ /* 0x00cfe20000000000 */
[----:B------:R-:W-:Y:S01]  /*08e0*/  UMOV UR4, 0x20 ;  /* 0x0000002000047882 */ /* 0x000fe20000000000 */
[----:B------:R-:W-:Y:S02]  /*08f0*/  ULEA UR6, UR47, UR6, 0x18 ;  /* 0x000000062f067291 */ /* 0x000fe4000f8ec0ff */
[----:B------:R-:W-:-:S04]  /*0900*/  UIADD3 UR4, UPT, UPT, -UR4, 0x100000, URZ ;  /* 0x0010000004047890 */ /* 0x000fc8000fffe1ff */
[----:B------:R-:W-:Y:S02]  /*0910*/  USHF.L.U32 UR5, UR4, 0xb, URZ ;  /* 0x0000000b04057899 */ /* 0x000fe400080006ff */
[----:B------:R-:W-:Y:S01]  /*0920*/  USHF.L.U32 UR4, UR4, 0x1, URZ ;  /* 0x0000000104047899 */ /* 0x000fe200080006ff */
[----:B------:R-:W-:Y:S01]  /*0930*/  ELECT P0, URZ, PT ;  /* 0x0000000000ff782f */ /* 0x000fe20003800000 */
[----:B------:R-:W2:Y:S10]  /*0940*/  FENCE.VIEW.ASYNC.S ;  /* 0x00000000000073c6 */ /* 0x000eb40000000000 */
[----:B--2---:R4:W2:Y:S01]  /*0950*/  SYNCS.EXCH.64 URZ, [UR6+0x90], UR4 ;  /* 0x0000900406ff75b2 */ /* 0x0048a20008000100 */
[----:B------:R4:W3:Y:S02]  /*0960*/  SYNCS.EXCH.64 URZ, [UR6+0x98], UR4 ;  /* 0x0000980406ff75b2 */ /* 0x0008e40008000100 */
[----:B----4-:R-:W-:Y:S01]  /*0970*/  NOP ;  /* 0x0000000000007918 */ /* 0x010fe20000000000 */
.L_x_11:
[----:B------:R-:W4:Y:S01]  /*0980*/  SHFL.IDX PT, R0, R47, RZ, 0x1f ;  /* 0x00001fff2f007589 */ /* 0x000f2200000e0000 */
[----:B------:R-:W-:Y:S01]  /*0990*/  NOP ;  /* 0x0000000000007918 */ /* 0x000fe20000000000 */
[----:B----4-:R-:W-:-:S13]  /*09a0*/  ISETP.NE.AND P0, PT, R0, 0x4, PT ;  /* 0x000000040000780c */ /* 0x010fda0003f05270 */
[----:B------:R-:W-:Y:S05]  /*09b0*/  @P0 BRA `(.L_x_12) ;  /* 0x0000000000480947 */ /* 0x000fea0003800000 */
[----:B--23--:R-:W-:Y:S01]  /*09c0*/  UMOV UR4, 0x3a0 ;  /* 0x000003a000047882 */ /* 0x00cfe20000000000 */
[----:B------:R-:W-:Y:S01]  /*09d0*/  UMOV UR6, 0x400 ;  /* 0x0000040000067882 */ /* 0x000fe20000000000 */
[----:B------:R-:W-:Y:S01]  /*09e0*/  USEL UR4, UR4, 0x320, UP3 ;  /* 0x0000032004047887 */ /* 0x000fe20009800000 */
        /* <DEDUP_REMOVED lines=10> */
[----:B--2---:R4:W2:Y:S08]  /*0a90*/  SYNCS.EXCH.64 URZ, [UR6+0xa0], UR8 ;  /* 0x0000a00806ff75b2 */ /* 0x0048b00008000100 */
[----:B------:R4:W3:Y:S01]  /*0aa0*/  SYNCS.EXCH.64 URZ, [UR6+0xb0], UR4 ;  /* 0x0000b00406ff75b2 */ /* 0x0008e20008000100 */
[----:B------:R4:W1:Y:S01]  /*0ab0*/  SYNCS.EXCH.64 URZ, [UR6+0xa8], UR8 ;  /* 0x0000a80806ff75b2 */ /* 0x0008620008000100 */
[----:B------:R4:W1:Y:S02]  /*0ac0*/  SYNCS.EXCH.64 URZ, [UR6+0xb8], UR4 ;  /* 0x0000b80406ff75b2 */ /* 0x0008640008000100 */
[----:B----4-:R-:W-:Y:S01]  /*0ad0*/  NOP ;  /* 0x0000000000007918 */ /* 0x010fe20000000000 */
.L_x_12:
[----:B------:R-:W4:Y:S01]  /*0ae0*/  SHFL.IDX PT, R0, R47, RZ, 0x1f ;  /* 0x00001fff2f007589 */ /* 0x000f2200000e0000 */
[----:B------:R-:W-:Y:S01]  /*0af0*/  NOP ;  /* 0x0000000000007918 */ /* 0x000fe20000000000 */
[----:B----4-:R-:W-:-:S13]  /*0b00*/  ISETP.NE.AND P0, PT, R0, 0x5, PT ;  /* 0x000000050000780c */ /* 0x010fda0003f05270 */
[----:B------:R-:W-:Y:S05]  /*0b10*/  @P0 BRA `(.L_x_13) ;  /* 0x0000000000540947 */ /* 0x000fea0003800000 */
[----:B--23--:R-:W-:Y:S01]  /*0b20*/  UMOV UR4, 0x400 ;  /* 0x0000040000047882 */ /* 0x00cfe20000000000 */
        /* <DEDUP_REMOVED lines=14> */
[----:B------:R4:W1:Y:S01]  /*0c10*/  SYNCS.EXCH.64 URZ, [UR4+0xe8], UR8 ;  /* 0x0000e80804ff75b2 */ /* 0x0008620008000100 */
[----:B------:R4:W1:Y:S01]  /*0c20*/  SYNCS.EXCH.64 URZ, [UR4+0xd0], UR6 ;  /* 0x0000d00604ff75b2 */ /* 0x0008620008000100 */
[----:B------:R4:W1:Y:S01]  /*0c30*/  SYNCS.EXCH.64 URZ, [UR4+0xf0], UR8 ;  /* 0x0000f00804ff75b2 */ /* 0x0008620008000100 */
[----:B------:R4:W1:Y:S01]  /*0c40*/  SYNCS.EXCH.64 URZ, [UR4+0xd8], UR6 ;  /* 0x0000d80604ff75b2 */ /* 0x0008620008000100 */
[----:B------:R4:W1:Y:S02]  /*0c50*/  SYNCS.EXCH.64 URZ, [UR4+0xf8], UR8 ;  /* 0x0000f80804ff75b2 */ /* 0x0008640008000100 */
[----:B----4-:R-:W-:Y:S01]  /*0c60*/  NOP ;  /* 0x0000000000007918 */ /* 0x010fe20000000000 */
.L_x_13:
[----:B------:R-:W4:Y:S01]  /*0c70*/  SHFL.IDX PT, R0, R47, RZ, 0x1f ;  /* 0x00001fff2f007589 */ /* 0x000f2200000e0000 */
[----:B------:R-:W-:Y:S01]  /*0c80*/  ISETP.NE.OR P1, PT, RZ, UR25, !P1 ;  /* 0x00000019ff007c0c */ /* 0x000fe2000cf25670 */
        /* <DEDUP_REMOVED lines=12> */
[----:B------:R4:W3:Y:S01]  /*0d50*/  SYNCS.EXCH.64 URZ, [UR4+0x110], UR6 ;  /* 0x0001100604ff75b2 */ /* 0x0008e20008000100 */
[----:B------:R4:W1:Y:S01]  /*0d60*/  SYNCS.EXCH.64 URZ, [UR4+0x108], UR6 ;  /* 0x0001080604ff75b2 */ /* 0x0008620008000100 */
[----:B------:R4:W1:Y:S02]  /*0d70*/  SYNCS.EXCH.64 URZ, [UR4+0x118], UR6 ;  /* 0x0001180604ff75b2 */ /* 0x0008640008000100 */
[----:B----4-:R-:W-:Y:S01]  /*0d80*/  NOP ;  /* 0x0000000000007918 */ /* 0x010fe20000000000 */
.L_x_14:
[----:B------:R-:W-:Y:S01]  /*0d90*/  VOTEU.ALL UP0, P1 ;  /* 0x0000000000ff7886 */ /* 0x000fe20000800000 */
[----:B--23--:R-:W-:Y:S01]  /*0da0*/  UMOV UR4, 0x20 ;  /* 0x0000002000047882 */ /* 0x00cfe20000000000 */
[----:B------:R-:W2:Y:S01]  /*0db0*/  LDCU UR7, c[0x0][0x36c] ;  /* 0x00006d80ff0777ac */ /* 0x000ea20008000800 */
[----:B------:R-:W-:Y:S01]  /*0dc0*/  NOP ;  /* 0x0000000000007918 */ /* 0x000fe20000000000 */
[----:B------:R-:W-:Y:S01]  /*0dd0*/  LOP3.LUT R0, R60, 0x1f, RZ, 0xc0, !PT ;  /* 0x0000001f3c007812 */ /* 0x000fe200078ec0ff */
[----:B------:R-:W-:Y:S01]  /*0de0*/  @!UP0 UMOV UR6, 0x400 ;  /* 0x0000040000068882 */ /* 0x000fe20000000000 */
[----:B------:R-:W-:-:S04]  /*0df0*/  @!UP0 UIADD3 UR4, UPT, UPT, -UR4, 0x100000, URZ ;  /* 0x0010000004048890 */ /* 0x000fc8000fffe1ff */
[----:B------:R-:W-:Y:S02]  /*0e00*/  @!UP0 USHF.L.U32 UR5, UR4, 0xb, URZ ;  /* 0x0000000b04058899 */ /* 0x000fe400080006ff */
[----:B------:R-:W-:Y:S02]  /*0e10*/  @!UP0 USHF.L.U32 UR4, UR4, 0x1, URZ ;  /* 0x0000000104048899 */ /* 0x000fe400080006ff */
[----:B------:R-:W-:Y:S01]  /*0e20*/  @!UP0 ULEA UR6, UR47, UR6, 0x18 ;  /* 0x000000062f068291 */ /* 0x000fe2000f8ec0ff */
[----:B------:R-:W-:Y:S01]  /*0e30*/  VOTEU.ALL UP0, P1 ;  /* 0x0000000000ff7886 */ /* 0x000fe20000800000 */
[----:B------:R-:W-:Y:S02]  /*0e40*/  UISETP.NE.AND UP4, UPT, UR25, URZ, UPT ;  /* 0x000000ff1900728c */ /* 0x000fe4000bf85270 */
[----:B--2---:R-:W-:Y:S01]  /*0e50*/  UISETP.EQ.U32.AND UP5, UPT, UR7, 0x1, UPT ;  /* 0x000000010700788c */ /* 0x004fe2000bfa2070 */
[----:B------:R-:W2:Y:S07]  /*0e60*/  FENCE.VIEW.ASYNC.S ;  /* 0x00000000000073c6 */ /* 0x000eae0000000000 */
[----:B--2---:R2:W3:Y:S01]  /*0e70*/  @!UP0 SYNCS.EXCH.64 URZ, [UR6+0x120], UR4 ;  /* 0x0001200406ff85b2 */ /* 0x0044e20008000100 */
[----:B------:R-:W-:Y:S05]  /*0e80*/  BRA.U !UP5, `(.L_x_15) ;  /* 0x000000010d087547 */ /* 0x000fea000b800000 */
[----:B-1-3--:R-:W-:Y:S01]  /*0e90*/  UCGABAR_ARV ;  /* 0x00000000000079c7 */ /* 0x00afe20008000000 */
[----:B------:R-:W-:Y:S05]  /*0ea0*/  BRA `(.L_x_16) ;  /* 0x0000000000047947 */ /* 0x000fea0003800000 */
.L_x_15:
[----:B-1-3--:R-:W-:Y:S01]  /*0eb0*/  NOP ;  /* 0x0000000000007918 */ /* 0x00afe20000000000 */
.L_x_16:
[----:B------:R-:W1:Y:S01]  /*0ec0*/  S2UR UR20, SR_CTAID.X ;  /* 0x00000000001479c3 */ /* 0x000e620000002500 */
[----:B------:R-:W-:-:S05]  /*0ed0*/  CS2R.32 R50, SR_CgaSize ;  /* 0x0000000000327805 */ /* 0x000fca0000008a00 */
[----:B------:R-:W-:-:S05]  /*0ee0*/  IMAD R50, R50, -0xa0, RZ ;  /* 0xffffff6032327824 */ /* 0x000fca00078e02ff */
[----:B--2---:R-:W-:-:S14]  /*0ef0*/  R2UR UR5, R50 ;  /* 0x00000000320572ca */ /* 0x004fdc00000e0000 */
[----:B------:R-:W2:Y:S01]  /*0f00*/  LDCU UR5, c[0x0][UR5+0x2b0] ;  /* 0x00005600050577ac */ /* 0x000ea20008000800 */
[----:B------:R-:W-:-:S05]  /*0f10*/  CS2R.32 R50, SR_CgaSize ;  /* 0x0000000000327805 */ /* 0x000fca0000008a00 */
[----:B------:R-:W-:-:S05]  /*0f20*/  IMAD R50, R50, -0xa0, RZ ;  /* 0xffffff6032327824 */ /* 0x000fca00078e02ff */
[----:B------:R-:W-:-:S14]  /*0f30*/  R2UR UR4, R50 ;  /* 0x00000000320472ca */ /* 0x000fdc00000e0000 */
[----:B------:R-:W3:Y:S01]  /*0f40*/  LDCU UR4, c[0x0][UR4+0x2b4] ;  /* 0x00005680040477ac */ /* 0x000ee20008000800 */
[----:B------:R-:W4:Y:S01]  /*0f50*/  S2UR UR7, SR_CTAID.Y ;  /* 0x00000000000779c3 */ /* 0x000f220000002600 */
[----:B------:R-:W-:-:S05]  /*0f60*/  CS2R.32 R50, SR_CgaSize ;  /* 0x0000000000327805 */ /* 0x000fca0000008a00 */
[----:B------:R-:W-:-:S05]  /*0f70*/  IMAD R50, R50, -0xa0, RZ ;  /* 0xffffff6032327824 */ /* 0x000fca00078e02ff */
[----:B------:R-:W-:-:S14]  /*0f80*/  R2UR UR8, R50 ;  /* 0x00000000320872ca */ /* 0x000fdc00000e0000 */
[----:B------:R-:W3:Y:S01]  /*0f90*/  LDCU UR8, c[0x0][UR8+0x2a0] ;  /* 0x00005400080877ac */ /* 0x000ee20008000800 */
[----:B------:R-:W3:Y:S01]  /*0fa0*/  LDCU UR21, c[0x0][0xb24] ;  /* 0x00016480ff1577ac */ /* 0x000ee20008000800 */
[----:B------:R-:W1:Y:S01]  /*0fb0*/  S2UR UR36, SR_CTAID.Z ;  /* 0x00000000002479c3 */ /* 0x000e620000002700 */
[----:B------:R-:W-:-:S05]  /*0fc0*/  CS2R.32 R50, SR_CgaSize ;  /* 0x0000000000327805 */ /* 0x000fca0000008a00 */
[----:B------:R-:W-:-:S05]  /*0fd0*/  IMAD R50, R50, -0xa0, RZ ;  /* 0xffffff6032327824 */ /* 0x000fca00078e02ff */
[----:B------:R-:W-:-:S14]  /*0fe0*/  R2UR UR63, R50 ;  /* 0x00000000323f72ca */ /* 0x000fdc00000e0000 */
[----:B------:R-:W3:Y:S01]  /*0ff0*/  LDCU UR63, c[0x0][UR63+0x2a4] ;  /* 0x000054803f3f77ac */ /* 0x000ee20008000800 */
[----:B------:R-:W-:Y:S02]  /*1000*/  UISETP.GT.U32.AND UP0, UPT, UR48, 0xffff, UPT ;  /* 0x0000ffff3000788c */ /* 0x000fe4000bf04070 */
[----:B------:R-:W-:Y:S01]  /*1010*/  USHF.L.U32 UR27, UR47, 0xa, URZ ;  /* 0x0000000a2f1b7899 */ /* 0x000fe200080006ff */
[----:B-1----:R-:W-:Y:S01]  /*1020*/  I2FP.F32.U32 R3, UR20 ;  /* 0x0000001400037c45 */ /* 0x002fe20008201000 */
[----:B------:R-:W-:Y:S01]  /*1030*/  UMOV UR30, 0x5 ;  /* 0x00000005001e7882 */ /* 0x000fe20000000000 */
[----:B------:R-:W1:Y:S03]  /*1040*/  LDCU UR45, c[0x0][0xb24] ;  /* 0x00016480ff2d77ac */ /* 0x000e660008000800 */
[----:B--2---:R-:W-:Y:S01]  /*1050*/  FMUL R3, R3, UR5 ;  /* 0x0000000503037c20 */ /* 0x004fe20008400000 */
[----:B------:R-:W2:Y:S01]  /*1060*/  LDCU UR29, c[0x0][0xb30] ;  /* 0x00016600ff1d77ac */ /* 0x000ea20008000800 */
[----:B----4-:R-:W-:Y:S01]  /*1070*/  I2FP.F32.U32 R2, UR7 ;  /* 0x0000000700027c45 */ /* 0x010fe20008201000 */
[----:B------:R-:W-:-:S03]  /*1080*/  USHF.L.U32 UR44, UR20, 0x6, URZ ;  /* 0x00000006142c7899 */ /* 0x000fc600080006ff */
[----:B------:R-:W4:Y:S01]  /*1090*/  F2I.U32.TRUNC.NTZ R3, R3 ;  /* 0x0000000300037305 */ /* 0x000f22000020f000 */
[----:B------:R-:W-:Y:S01]  /*10a0*/  USEL UR26, UR48, 0xffff, !UP0 ;  /* 0x0000ffff301a7887 */ /* 0x000fe2000c000000 */
[----:B---3--:R-:W-:Y:S01]  /*10b0*/  FMUL R2, R2, UR4 ;  /* 0x0000000402027c20 */ /* 0x008fe20008400000 */
[----:B------:R-:W-:Y:S01]  /*10c0*/  UISETP.GE.AND UP2, UPT, UR21, 0x1, UPT ;  /* 0x000000011500788c */ /* 0x000fe2000bf46270 */
[----:B------:R-:W-:-:S04]  /*10d0*/  UMOV UR24, UR7 ;  /* 0x0000000700187c82 */ /* 0x000fc80008000000 */
[----:B------:R-:W3:Y:S01]  /*10e0*/  F2I.U32.TRUNC.NTZ R2, R2 ;  /* 0x0000000200027305 */ /* 0x000ee2000020f000 */
[----:B----4-:R-:W-:Y:S02]  /*10f0*/  R2UR UR4, R3 ;  /* 0x00000000030472ca */ /* 0x010fe400000e0000 */
[----:B------:R-:W-:Y:S02]  /*1100*/  PRMT R3, RZ, 0x7610, R3 ;  /* 0x00007610ff037816 */ /* 0x000fe40000000003 */
[----:B---3--:R-:W-:Y:S02]  /*1110*/  R2UR UR6, R2 ;  /* 0x00000000020672ca */ /* 0x008fe400000e0000 */
[----:B------:R-:W-:-:S07]  /*1120*/  PRMT R2, RZ, 0x7610, R2 ;  /* 0x00007610ff027816 */ /* 0x000fce0000000002 */
[----:B------:R-:W-:-:S04]  /*1130*/  UIADD3 UR5, UPT, UPT, -UR4, URZ, URZ ;  /* 0x000000ff04057290 */ /* 0x000fc8000fffe1ff */
[----:B------:R-:W-:Y:S02]  /*1140*/  UIMAD UR5, UR8, UR5, UR20 ;  /* 0x00000005080572a4 */ /* 0x000fe4000f8e0214 */
[----:B------:R-:W-:-:S04]  /*1150*/  UIADD3 UR4, UPT, UPT, -UR6, URZ, URZ ;  /* 0x000000ff06047290 */ /* 0x000fc8000fffe1ff */
[----:B------:R-:W-:Y:S01]  /*1160*/  IMAD.U32 R50, RZ, RZ, UR5 ;  /* 0x00000005ff327e24 */ /* 0x000fe2000f8e00ff */
[----:B------:R-:W-:Y:S01]  /*1170*/  UIMAD UR63, UR63, UR4, UR7 ;  /* 0x000000043f3f72a4 */ /* 0x000fe2000f8e0207 */
[----:B-12---:R-:W-:Y:S11]  /*1180*/  BRA.U UP4, `(.L_x_17) ;  /* 0x0000000104407547 */ /* 0x006ff6000b800000 */
[----:B------:R-:W-:-:S13]  /*1190*/  R2UR UR4, R50 ;  /* 0x00000000320472ca */ /* 0x000fda00000e0000 */
[----:B------:R-:W-:Y:S02]  /*11a0*/  UISETP.GT.U32.AND UP0, UPT, UR4, 0x1, UPT ;  /* 0x000000010400788c */ /* 0x000fe4000bf04070 */
[----:B------:R-:W-:Y:S02]  /*11b0*/  ULOP3.LUT UR4, UR4, 0xfffffffe, URZ, 0xc0, !UPT ;  /* 0xfffffffe04047892 */ /* 0x000fe4000f8ec0ff */
[----:B------:R-:W-:Y:S02]  /*11c0*/  UISETP.NE.AND UP1, UPT, UR63, URZ, UP0 ;  /* 0x000000ff3f00728c */ /* 0x000fe40008725270 */
[----:B------:R-:W-:Y:S02]  /*11d0*/  UISETP.NE.AND UP0, UPT, UR63, 0x1, UP0 ;  /* 0x000000013f00788c */ /* 0x000fe40008705270 */
[----:B------:R-:W-:Y:S02]  /*11e0*/  USEL UR7, URZ, 0x1, UP1 ;  /* 0x00000001ff077887 */ /* 0x000fe40008800000 */
[----:B------:R-:W-:-:S02]  /*11f0*/  USEL UR6, URZ, 0x4, UP0 ;  /* 0x00000004ff067887 */ /* 0x000fc40008000000 */
[----:B------:R-:W-:Y:S02]  /*1200*/  USEL UR5, URZ, 0x2, UP1 ;  /* 0x00000002ff057887 */ /* 0x000fe40008800000 */
[----:B------:R-:W-:Y:S02]  /*1210*/  ULEA UR4, UR63, UR4, 0x1 ;  /* 0x000000043f047291 */ /* 0x000fe4000f8e08ff */
[----:B------:R-:W-:Y:S02]  /*1220*/  USEL UR8, URZ, 0x8, UP0 ;  /* 0x00000008ff087887 */ /* 0x000fe40008000000 */
[----:B------:R-:W-:-:S03]  /*1230*/  UIADD3 UR5, UPT, UPT, UR5, UR6, UR7 ;  /* 0x0000000605057290 */ /* 0x000fc6000fffe007 */
[----:B------:R-:W-:Y:S01]  /*1240*/  UMOV UR6, 0x3 ;  /* 0x0000000300067882 */ /* 0x000fe20000000000 */
[----:B------:R-:W-:Y:S02]  /*1250*/  UIADD3 UR5, UPT, UPT, UR5, UR8, URZ ;  /* 0x0000000805057290 */ /* 0x000fe4000fffe0ff */
[----:B------:R-:W-:-:S04]  /*1260*/  USHF.L.U32 UR4, UR6, UR4, URZ ;  /* 0x0000000406047299 */ /* 0x000fc800080006ff */
[----:B------:R-:W-:Y:S02]  /*1270*/  MOV R3, UR5 ;  /* 0x0000000500037c02 */ /* 0x000fe40008000f00 */
[----:B------:R-:W-:Y:S02]  /*1280*/  IMAD.U32 R2, RZ, RZ, UR4 ;  /* 0x00000004ff027e24 */ /* 0x000fe4000f8e00ff */
.L_x_17:
[----:B------:R-:W-:Y:S05]  /*1290*/  BRA.U !UP2, `(.L_x_18) ;  /* 0x000000010ad47547 */ /* 0x000fea000b800000 */
[----:B------:R-:W1:Y:S01]  /*12a0*/  LDCU.128 UR12, c[0x0][0xb10] ;  /* 0x00016200ff0c77ac */ /* 0x000e620008000c00 */
[----:B------:R-:W2:Y:S01]  /*12b0*/  LDCU UR6, c[0x0][0x370] ;  /* 0x00006e00ff0677ac */ /* 0x000ea20008000800 */
[----:B------:R-:W3:Y:S01]  /*12c0*/  LDCU UR5, c[0x0][0x374] ;  /* 0x00006e80ff0577ac */ /* 0x000ee20008000800 */
[----:B------:R-:W4:Y:S01]  /*12d0*/  LDCU UR28, c[0x0][0xb0c] ;  /* 0x00016180ff1c77ac */ /* 0x000f220008000800 */
[----:B------:R-:W4:Y:S01]  /*12e0*/  LDCU UR4, c[0x0][0xb20] ;  /* 0x00016400ff0477ac */ /* 0x000f220008000800 */
[----:B------:R-:W4:Y:S01]  /*12f0*/  LDCU.64 UR8, c[0x0][0xb28] ;  /* 0x00016500ff0877ac */ /* 0x000f220008000a00 */
[----:B-1----:R-:W-:Y:S02]  /*1300*/  UISETP.NE.AND UP0, UPT, UR14, 0x1, UPT ;  /* 0x000000010e00788c */ /* 0x002fe4000bf05270 */
[----:B---3--:R-:W-:Y:S02]  /*1310*/  UIMAD.WIDE.U32 UR10, UR5, UR15, URZ ;  /* 0x0000000f050a72a5 */ /* 0x008fe4000f8e00ff */
[----:B--2---:R-:W-:-:S02]  /*1320*/  UIMAD.WIDE.U32 UR18, UR6, UR12, URZ ;  /* 0x0000000c061272a5 */ /* 0x004fc4000f8e00ff */
[----:B----4-:R-:W-:Y:S02]  /*1330*/  UISETP.NE.AND UP1, UPT, UR28, 0x1, UPT ;  /* 0x000000011c00788c */ /* 0x010fe4000bf25270 */
[----:B------:R-:W-:Y:S01]  /*1340*/  UISETP.NE.AND UP2, UPT, UR21, 0x1, UPT ;  /* 0x000000011500788c */ /* 0x000fe2000bf45270 */
[----:B------:R-:W-:Y:S02]  /*1350*/  UMOV UR10, UR11 ;  /* 0x0000000b000a7c82 */ /* 0x000fe40008000000 */
[----:B------:R-:W-:Y:S01]  /*1360*/  UMOV UR18, UR19 ;  /* 0x0000001300127c82 */ /* 0x000fe20008000000 */
[----:B------:R-:W-:Y:S02]  /*1370*/  @UP0 USHF.R.U32.HI UR5, URZ, UR4, UR10 ;  /* 0x00000004ff050299 */ /* 0x000fe4000801160a */
[----:B------:R-:W-:Y:S02]  /*1380*/  UIMAD.WIDE.U32 UR22, UR24, UR15, URZ ;  /* 0x0000000f181672a5 */ /* 0x000fe4000f8e00ff */
[----:B------:R-:W-:-:S02]  /*1390*/  UIMAD.WIDE.U32 UR10, UR5, UR8, URZ ;  /* 0x00000008050a72a5 */ /* 0x000fc4000f8e00ff */
[----:B------:R-:W-:Y:S02]  /*13a0*/  @UP1 USHF.R.U32.HI UR6, URZ, UR13, UR18 ;  /* 0x0000000dff061299 */ /* 0x000fe40008011612 */
[----:B------:R-:W-:Y:S02]  /*13b0*/  UIMAD.WIDE.U32 UR16, UR20, UR12, URZ ;  /* 0x0000000c141072a5 */ /* 0x000fe4000f8e00ff */
[----:B------:R-:W-:Y:S01]  /*13c0*/  UIMAD.WIDE.U32 UR18, UR6, UR8, URZ ;  /* 0x00000008061272a5 */ /* 0x000fe2000f8e00ff */
[----:B------:R-:W-:Y:S01]  /*13d0*/  UMOV UR22, UR23 ;  /* 0x0000001700167c82 */ /* 0x000fe20008000000 */
[----:B------:R-:W-:Y:S01]  /*13e0*/  UMOV UR10, UR11 ;  /* 0x0000000b000a7c82 */ /* 0x000fe20008000000 */
[----:B------:R-:W-:Y:S02]  /*13f0*/  USHF.R.U32.HI UR22, URZ, UR4, UR22 ;  /* 0x00000004ff167299 */ /* 0x000fe40008011616 */
[----:B------:R-:W-:Y:S02]  /*1400*/  @UP2 USHF.R.U32.HI UR5, URZ, UR9, UR10 ;  /* 0x00000009ff052299 */ /* 0x000fe4000801160a */
[----:B------:R-:W-:Y:S01]  /*1410*/  UMOV UR7, UR19 ;  /* 0x0000001300077c82 */ /* 0x000fe20008000000 */
[----:B------:R-:W-:Y:S01]  /*1420*/  UMOV UR16, UR17 ;  /* 0x0000001100107c82 */ /* 0x000fe20008000000 */
[----:B------:R-:W-:-:S02]  /*1430*/  @UP2 USHF.R.U32.HI UR6, URZ, UR9, UR7 ;  /* 0x00000009ff062299 */ /* 0x000fc40008011607 */
[----:B------:R-:W-:Y:S02]  /*1440*/  USHF.R.U32.HI UR13, URZ, UR13, UR16 ;  /* 0x0000000dff0d7299 */ /* 0x000fe40008011610 */
[----:B------:R-:W-:Y:S02]  /*1450*/  USEL UR4, UR24, UR22, !UP0 ;  /* 0x0000001618047287 */ /* 0x000fe4000c000000 */
[----:B------:R-:W-:Y:S02]  /*1460*/  UIMAD UR7, UR5, UR21, URZ ;  /* 0x00000015050772a4 */ /* 0x000fe4000f8e02ff */
[----:B------:R-:W-:Y:S02]  /*1470*/  USEL UR5, UR20, UR13, !UP1 ;  /* 0x0000000d14057287 */ /* 0x000fe4000c800000 */
[----:B------:R-:W-:Y:S02]  /*1480*/  UIMAD UR12, UR6, UR21, URZ ;  /* 0x00000015060c72a4 */ /* 0x000fe4000f8e02ff */
[----:B------:R-:W-:-:S02]  /*1490*/  UISETP.GE.AND UP0, UPT, UR4, UR7, UPT ;  /* 0x000000070400728c */ /* 0x000fc4000bf06270 */
[----:B------:R-:W-:Y:S02]  /*14a0*/  UIMAD.WIDE.U32 UR10, UR4, UR8, URZ ;  /* 0x00000008040a72a5 */ /* 0x000fe4000f8e00ff */
[----:B------:R-:W-:Y:S02]  /*14b0*/  UISETP.GE.OR UP0, UPT, UR5, UR12, UP0 ;  /* 0x0000000c0500728c */ /* 0x000fe40008706670 */
[----:B------:R-:W-:Y:S02]  /*14c0*/  UIMAD.WIDE.U32 UR12, UR5, UR8, URZ ;  /* 0x00000008050c72a5 */ /* 0x000fe4000f8e00ff */
[----:B------:R-:W-:Y:S01]  /*14d0*/  UIADD3 UR10, UPT, UPT, -UR4, URZ, URZ ;  /* 0x000000ff040a7290 */ /* 0x000fe2000fffe1ff */
[----:B------:R-:W-:Y:S01]  /*14e0*/  UMOV UR8, UR11 ;  /* 0x0000000b00087c82 */ /* 0x000fe20008000000 */
[----:B------:R-:W-:Y:S02]  /*14f0*/  UIADD3 UR11, UPT, UPT, -UR5, URZ, URZ ;  /* 0x000000ff050b7290 */ /* 0x000fe4000fffe1ff */
[----:B------:R-:W-:-:S03]  /*1500*/  USHF.R.U32.HI UR8, URZ, UR9, UR8 ;  /* 0x00000009ff087299 */ /* 0x000fc60008011608 */
[----:B------:R-:W-:Y:S01]  /*1510*/  @!UP0 UMOV UR7, UR13 ;  /* 0x0000000d00078c82 */ /* 0x000fe20008000000 */
[----:B------:R-:W-:Y:S02]  /*1520*/  UIMAD UR24, UR14, UR10, UR24 ;  /* 0x0000000a0e1872a4 */ /* 0x000fe4000f8e0218 */
[----:B------:R-:W-:Y:S02]  /*1530*/  USEL UR8, UR4, UR8, !UP2 ;  /* 0x0000000804087287 */ /* 0x000fe4000d000000 */
[----:B------:R-:W-:Y:S02]  /*1540*/  @!UP0 USHF.R.U32.HI UR7, URZ, UR9, UR7 ;  /* 0x00000009ff078299 */ /* 0x000fe40008011607 */
[----:B------:R-:W-:Y:S02]  /*1550*/  UIADD3 UR9, UPT, UPT, -UR8, URZ, URZ ;  /* 0x000000ff08097290 */ /* 0x000fe4000fffe1ff */
[----:B------:R-:W-:Y:S02]  /*1560*/  @!UP0 USEL UR7, UR5, UR7, !UP2 ;  /* 0x0000000705078287 */ /* 0x000fe4000d000000 */
[----:B------:R-:W-:-:S02]  /*1570*/  UIMAD UR9, UR21, UR9, UR4 ;  /* 0x00000009150972a4 */ /* 0x000fc4000f8e0204 */
[----:B------:R-:W-:Y:S02]  /*1580*/  @!UP0 UIADD3 UR8, UPT, UPT, UR8, -UR7, URZ ;  /* 0x8000000708088290 */ /* 0x000fe4000fffe0ff */
[----:B------:R-:W-:Y:S02]  /*1590*/  @!UP0 UIMAD UR6, UR9, UR6, UR7 ;  /* 0x00000006090682a4 */ /* 0x000fe4000f8e0207 */
[----:B------:R-:W-:Y:S02]  /*15a0*/  @!UP0 UIMAD UR4, UR8, UR21, UR5 ;  /* 0x00000015080482a4 */ /* 0x000fe4000f8e0205 */
[----:B------:R-:W-:Y:S02]  /*15b0*/  UIMAD UR20, UR28, UR11, UR20 ;  /* 0x0000000b1c1472a4 */ /* 0x000fe4000f8e0214 */
[----:B------:R-:W-:Y:S01]  /*15c0*/  UIMAD UR24, UR4, UR14, UR24 ;  /* 0x0000000e041872a4 */ /* 0x000fe2000f8e0218 */
[----:B------:R-:W-:Y:S02]  /*15d0*/  @!UP0 UMOV UR5, UR6 ;  /* 0x0000000600058c82 */ /* 0x000fe40008000000 */
[----:B------:R-:W-:-:S12]  /*15e0*/  UIMAD UR20, UR5, UR28, UR20 ;  /* 0x0000001c051472a4 */ /* 0x000fd8000f8e0214 */
.L_x_18:
[----:B------:R-:W-:Y:S02]  /*15f0*/  UISETP.NE.AND UP1, UPT, UR29, 0x1, UPT ;  /* 0x000000011d00788c */ /* 0x000fe4000bf25270 */
[----:B------:R-:W-:Y:S02]  /*1600*/  ULOP3.LUT UR21, UR26, 0xffff, URZ, 0xc0, !UPT ;  /* 0x0000ffff1a157892 */ /* 0x000fe4000f8ec0ff */
[----:B------:R-:W-:Y:S02]  /*1610*/  UISETP.NE.AND UP0, UPT, UR25, 0x2, UPT ;  /* 0x000000021900788c */ /* 0x000fe4000bf05270 */
[----:B------:R-:W-:Y:S02]  /*1620*/  ULOP3.LUT UR22, UR27, 0x800, URZ, 0xc0, !UPT ;  /* 0x000008001b167892 */ /* 0x000fe4000f8ec0ff */
[----:B------:R-:W-:Y:S02]  /*1630*/  ULOP3.LUT UR44, UR44, 0x40, URZ, 0xc0, !UPT ;  /* 0x000000402c2c7892 */ /* 0x000fe4000f8ec0ff */
[----:B------:R-:W-:Y:S01]  /*1640*/  USHF.L.U32 UR21, UR30, UR21, URZ ;  /* 0x000000151e157299 */ /* 0x000fe200080006ff */
[----:B------:R-:W-:Y:S11]  /*1650*/  BRA.U UP1, `(.L_x_19) ;  /* 0x0000000101447547 */ /* 0x000ff6000b800000 */
[----:B------:R-:W1:Y:S01]  /*1660*/  LDCU.128 UR8, c[0x0][0xb10] ;  /* 0x00016200ff0877ac */ /* 0x000e620008000c00 */
[----:B------:R-:W2:Y:S01]  /*1670*/  LDCU UR12, c[0x0][0xb0c] ;  /* 0x00016180ff0c77ac */ /* 0x000ea20008000800 */
[----:B------:R-:W3:Y:S01]  /*1680*/  LDCU UR13, c[0x0][0xb20] ;  /* 0x00016400ff0d77ac */ /* 0x000ee20008000800 */
[----:B-1----:R-:W-:Y:S02]  /*1690*/  UIMAD.WIDE.U32 UR6, UR20, UR8, URZ ;  /* 0x00000008140672a5 */ /* 0x002fe4000f8e00ff */
[----:B------:R-:W-:Y:S02]  /*16a0*/  UIMAD.WIDE.U32 UR4, UR24, UR11, URZ ;  /* 0x0000000b180472a5 */ /* 0x000fe4000f8e00ff */
[----:B--2---:R-:W-:Y:S02]  /*16b0*/  UISETP.NE.AND UP2, UPT, UR12, 0x1, UPT ;  /* 0x000000010c00788c */ /* 0x004fe4000bf45270 */
[----:B------:R-:W-:Y:S01]  /*16c0*/  UISETP.NE.AND UP1, UPT, UR10, 0x1, UPT ;  /* 0x000000010a00788c */ /* 0x000fe2000bf25270 */
[----:B------:R-:W-:-:S02]  /*16d0*/  UMOV UR6, UR7 ;  /* 0x0000000700067c82 */ /* 0x000fc40008000000 */
[----:B------:R-:W-:Y:S01]  /*16e0*/  UMOV UR4, UR5 ;  /* 0x0000000500047c82 */ /* 0x000fe20008000000 */
[----:B------:R-:W-:Y:S02]  /*16f0*/  USHF.R.U32.HI UR6, URZ, UR9, UR6 ;  /* 0x00000009ff067299 */ /* 0x000fe40008011606 */
[----:B---3--:R-:W-:Y:S02]  /*1700*/  USHF.R.U32.HI UR4, URZ, UR13, UR4 ;  /* 0x0000000dff047299 */ /* 0x008fe40008011604 */
[----:B------:R-:W-:Y:S02]  /*1710*/  USEL UR5, UR20, UR6, !UP2 ;  /* 0x0000000614057287 */ /* 0x000fe4000d000000 */
[----:B------:R-:W-:-:S04]  /*1720*/  USEL UR4, UR24, UR4, !UP1 ;  /* 0x0000000418047287 */ /* 0x000fc8000c800000 */
[----:B------:R-:W-:Y:S02]  /*1730*/  UIADD3 UR6, UPT, UPT, UR5, -UR4, URZ ;  /* 0x8000000405067290 */ /* 0x000fe4000fffe0ff */
[----:B------:R-:W-:Y:S02]  /*1740*/  UIADD3 UR4, UPT, UPT, -UR5, UR4, URZ ;  /* 0x0000000405047290 */ /* 0x000fe4000fffe1ff */
[----:B------:R-:W-:Y:S02]  /*1750*/  UIMAD UR24, UR6, UR10, UR24 ;  /* 0x0000000a061872a4 */ /* 0x000fe4000f8e0218 */
[----:B------:R-:W-:-:S12]  /*1760*/  UIMAD UR20, UR4, UR12, UR20 ;  /* 0x0000000c041472a4 */ /* 0x000fd8000f8e0214 */
.L_x_19:
[----:B------:R-:W-:Y:S05]  /*1770*/  BRA.U !UP5, `(.L_x_20) ;  /* 0x000000010d0c7547 */ /* 0x000fea000b800000 */
[----:B------:R-:W-:Y:S01]  /*1780*/  UCGABAR_WAIT ;  /* 0x0000000000007dc7 */ /* 0x000fe20008000000 */
[----:B------:R-:W-:Y:S01]  /*1790*/  CCTL.IVALL ;  /* 0x00000000ff00798f */ /* 0x000fe20002000000 */
[----:B------:R-:W-:Y:S05]  /*17a0*/  BRA `(.L_x_21) ;  /* 0x0000000000047947 */ /* 0x000fea0003800000 */
.L_x_20:
[----:B------:R-:W-:Y:S06]  /*17b0*/  BAR.SYNC.DEFER_BLOCKING 0x0 ;  /* 0x0000000000007b1d */ /* 0x000fec0000010000 */
.L_x_21:
[----:B------:R-:W-:Y:S05]  /*17c0*/  BRA.U UP0, `(.L_x_22) ;  /* 0x0000001500007547 */ /* 0x000fea000b800000 */
[----:B------:R-:W1:Y:S01]  /*17d0*/  LDCU UR6, c[0x0][0x38c] ;  /* 0x00007180ff0677ac */ /* 0x000e620008000800 */
[----:B------:R-:W-:Y:S01]  /*17e0*/  PLOP3.LUT P1, PT, PT, PT, UP3, 0x80, 0x8 ;  /* 0x000000000008781c */ /* 0x000fe20003f2f038 */
[----:B------:R-:W-:Y:S01]  /*17f0*/  IMAD.MOV.U32 R12, RZ, RZ, 0x1 ;  /* 0x00000001ff0c7424 */ /* 0x000fe200078e00ff */
[----:B------:R-:W-:Y:S02]  /*1800*/  ISETP.NE.AND P2, PT, R0, RZ, P3 ;  /* 0x000000ff0000720c */ /* 0x000fe40001f45270 */
[----:B------:R-:W-:Y:S02]  /*1810*/  CS2R R10, SRZ ;  /* 0x00000000000a7805 */ /* 0x000fe4000001ff00 */
[----:B------:R-:W-:Y:S01]  /*1820*/  PLOP3.LUT P1, PT, P1, PT, PT, 0x8, 0x80 ;  /* 0x000000000080781c */ /* 0x000fe20000f2e170 */
[----:B------:R-:W-:Y:S01]  /*1830*/  IMAD.MOV.U32 R9, RZ, RZ, RZ ;  /* 0x000000ffff097224 */ /* 0x000fe200078e00ff */
[----:B------:R-:W2:Y:S01]  /*1840*/  LDCU UR38, c[0x0][0x370] ;  /* 0x00006e00ff2677ac */ /* 0x000ea20008000800 */
[----:B------:R-:W-:Y:S01]  /*1850*/  IMAD.MOV.U32 R8, RZ, RZ, 0x1 ;  /* 0x00000001ff087424 */ /* 0x000fe200078e00ff */
[----:B------:R-:W3:Y:S01]  /*1860*/  LDCU.64 UR26, c[0x0][0x348] ;  /* 0x00006900ff1a77ac */ /* 0x000ee20008000a00 */
[----:B------:R-:W-:Y:S01]  /*1870*/  ULEA.HI UR42, UR22, UR44, URZ, 0x1a ;  /* 0x0000002c162a7291 */ /* 0x000fe2000f8fd0ff */
[----:B------:R-:W4:Y:S01]  /*1880*/  LDCU UR37, c[0x0][0x374] ;  /* 0x00006e80ff2577ac */ /* 0x000f220008000800 */
[----:B-1----:R-:W-:-:S02]  /*1890*/  UIADD3 UR5, UPT, UPT, UR6, 0x3f, URZ ;  /* 0x0000003f06057890 */ /* 0x002fc4000fffe0ff */
[----:B------:R-:W-:Y:S02]  /*18a0*/  UIADD3 UR48, UPT, UPT, UR6, 0x7e, URZ ;  /* 0x0000007e06307890 */ /* 0x000fe4000fffe0ff */
[----:B------:R-:W-:Y:S01]  /*18b0*/  USHF.R.S32.HI UR4, URZ, 0x1f, UR5 ;  /* 0x0000001fff047899 */ /* 0x000fe20008011405 */
[----:B------:R-:W-:-:S03]  /*18c0*/  UMOV UR7, URZ ;  /* 0x000000ff00077c82 */ /* 0x000fc60008000000 */
[----:B------:R-:W-:Y:S02]  /*18d0*/  ULEA.HI UR4, UR4, UR5, URZ, 0x6 ;  /* 0x0000000504047291 */ /* 0x000fe4000f8f30ff */
[----:B------:R-:W-:Y:S02]  /*18e0*/  UIADD3 UR5, UPT, UPT, UR6, -0x1, URZ ;  /* 0xffffffff06057890 */ /* 0x000fe4000fffe0ff */
[----:B------:R-:W-:Y:S02]  /*18f0*/  USHF.R.S32.HI UR40, URZ, 0x6, UR4 ;  /* 0x00000006ff287899 */ /* 0x000fe40008011404 */
[----:B------:R-:W-:Y:S02]  /*1900*/  UISETP.GE.U32.AND UP1, UPT, UR5, -0x7f, UPT ;  /* 0xffffff810500788c */ /* 0x000fe4000bf26070 */
[----:B------:R-:W-:-:S04]  /*1910*/  UISETP.LT.U32.AND UP0, UPT, UR40, 0x5, UPT ;  /* 0x000000052800788c */ /* 0x000fc8000bf01070 */
[----:B------:R-:W-:Y:S02]  /*1920*/  USEL UR39, UR40, 0x5, UP0 ;  /* 0x0000000528277887 */ /* 0x000fe40008000000 */
[----:B------:R-:W-:Y:S02]  /*1930*/  UISETP.NE.AND UP0, UPT, UR25, URZ, UPT ;  /* 0x000000ff1900728c */ /* 0x000fe4000bf05270 */
[----:B------:R-:W-:Y:S02]  /*1940*/  UIADD3 UR4, UPT, UPT, UR39, -0x1, URZ ;  /* 0xffffffff27047890 */ /* 0x000fe4000fffe0ff */
[----:B------:R-:W-:Y:S02]  /*1950*/  @UP1 UIADD3 UR4, UPT, UPT, UR39, URZ, URZ ;  /* 0x000000ff27041290 */ /* 0x000fe4000fffe0ff */
[----:B------:R-:W-:Y:S02]  /*1960*/  USEL UR23, UR46, 0x2, UP0 ;  /* 0x000000022e177887 */ /* 0x000fe40008000000 */
[----:B------:R-:W-:-:S02]  /*1970*/  UIADD3 UR43, UPT, UPT, UR40, -UR39, URZ ;  /* 0x80000027282b7290 */ /* 0x000fc4000fffe0ff */
[----:B------:R-:W-:Y:S02]  /*1980*/  UIADD3 UR25, UPT, UPT, UR4, 0x1, URZ ;  /* 0x0000000104197890 */ /* 0x000fe4000fffe0ff */
[----:B--234-:R-:W-:-:S12]  /*1990*/  UIADD3 UR41, UPT, UPT, -UR4, URZ, URZ ;  /* 0x000000ff04297290 */ /* 0x01cfd8000fffe1ff */
.L_x_42:
[----:B------:R-:W-:Y:S01]  /*19a0*/  UISETP.NE.AND UP0, UPT, UR47, URZ, UPT ;  /* 0x000000ff2f00728c */ /* 0x000fe2000bf05270 */
[----:B------:R-:W1:Y:S08]  /*19b0*/  S2UR UR47, SR_CgaCtaId ;  /* 0x00000000002f79c3 */ /* 0x000e700000008800 */
[----:B------:R-:W-:Y:S05]  /*19c0*/  BRA.U UP0, `(.L_x_23) ;  /* 0x0000000100347547 */ /* 0x000fea000b800000 */
[----:B------:R-:W2:Y:S01]  /*19d0*/  S2R R0, SR_CgaCtaId ;  /* 0x0000000000007919 */ /* 0x000ea20000008800 */
[----:B------:R-:W-:-:S04]  /*19e0*/  MOV R2, 0x400 ;  /* 0x0000040000027802 */ /* 0x000fc80000000f00 */
[----:B--2---:R-:W-:Y:S02]  /*19f0*/  LEA R0, R0, R2, 0x18 ;  /* 0x0000000200007211 */ /* 0x004fe400078ec0ff */
[----:B------:R-:W-:-:S03]  /*1a00*/  SHF.L.U32 R2, R8, 0x1f, RZ ;  /* 0x0000001f08027819 */ /* 0x000fc600000006ff */
[----:B------:R-:W-:-:S04]  /*1a10*/  IMAD R0, R9, 0x8, R0 ;  /* 0x0000000809007824 */ /* 0x000fc800078e0200 */
[----:B------:R-:W2:Y:S02]  /*1a20*/  SYNCS.PHASECHK.TRANS64.TRYWAIT P0, [R0+URZ+0x110], R2 ;  /* 0x00011002000075a7 */ /* 0x000ea400080011ff */
[----:B--2---:R-:W-:Y:S05]  /*1a30*/  @!P0 BRA `(.L_x_24) ;  /* 0x0000007400108947 */ /* 0x004fea0003800000 */
.L_x_150:
[----:B------:R-:W-:Y:S01]  /*1a40*/  VIADD R9, R9, 0x1 ;  /* 0x0000000109097836 */ /* 0x000fe20000000000 */
[----:B------:R2:W-:Y:S04]  /*1a50*/  SYNCS.ARRIVE.TRANS64.A1T0 RZ, [R0+URZ+0x100], RZ ;  /* 0x000100ff00ff79a7 */ /* 0x0005e800081000ff */
[----:B------:R-:W-:-:S04]  /*1a60*/  ISETP.NE.AND P0, PT, R9, 0x2, PT ;  /* 0x000000020900780c */ /* 0x000fc80003f05270 */
[----:B------:R-:W-:Y:S02]  /*1a70*/  SEL R9, R9, RZ, P0 ;  /* 0x000000ff09097207 */ /* 0x000fe40000000000 */
[----:B--2---:R-:W-:-:S04]  /*1a80*/  SEL R0, RZ, 0x1, P0 ;  /* 0x00000001ff007807 */ /* 0x004fc80000000000 */
[----:B------:R-:W-:-:S07]  /*1a90*/  LOP3.LUT R8, R8, R0, RZ, 0x3c, !PT ;  /* 0x0000000008087212 */ /* 0x000fce00078e3cff */
.L_x_23:
[----:B------:R-:W-:Y:S01]  /*1aa0*/  UMOV UR6, 0x400 ;  /* 0x0000040000067882 */ /* 0x000fe20000000000 */
[----:B------:R-:W-:Y:S01]  /*1ab0*/  SHF.L.U32 R0, R12, 0x1f, RZ ;  /* 0x0000001f0c007819 */ /* 0x000fe200000006ff */
[----:B-1----:R-:W-:Y:S02]  /*1ac0*/  ULEA UR6, UR47, UR6, 0x18 ;  /* 0x000000062f067291 */ /* 0x002fe4000f8ec0ff */
[----:B------:R-:W-:Y:S02]  /*1ad0*/  UISETP.GE.U32.AND UP0, UPT, UR48, 0x7f, UPT ;  /* 0x0000007f3000788c */ /* 0x000fe4000bf06070 */
[----:B------:R-:W-:Y:S02]  /*1ae0*/  ULEA UR4, UR7, UR6, 0x3 ;  /* 0x0000000607047291 */ /* 0x000fe4000f8e18ff */
[----:B------:R-:W-:Y:S01]  /*1af0*/  ULEA UR10, UR24, UR44, 0x7 ;  /* 0x0000002c180a7291 */ /* 0x000fe2000f8e38ff */
[----:B------:R-:W-:-:S06]  /*1b00*/  UMOV UR13, URZ ;  /* 0x000000ff000d7c82 */ /* 0x000fcc0008000000 */
[----:B------:R1:W2:Y:S01]  /*1b10*/  SYNCS.PHASECHK.TRANS64.TRYWAIT P0, [UR4+0x28], R0 ;  /* 0x00002800ff0075a7 */ /* 0x0002a20008001104 */
[----:B------:R-:W-:-:S04]  /*1b20*/  ULEA.HI UR4, UR20, UR20, URZ, 0x1 ;  /* 0x0000001414047291 */ /* 0x000fc8000f8f08ff */
[----:B------:R-:W-:-:S04]  /*1b30*/  USHF.L.U32 UR4, UR4, 0x6, URZ ;  /* 0x0000000604047899 */ /* 0x000fc800080006ff */
[----:B------:R-:W-:-:S04]  /*1b40*/  ULOP3.LUT UR35, UR4, 0xffffff80, URZ, 0xc0, !UPT ;  /* 0xffffff8004237892 */ /* 0x000fc8000f8ec0ff */
[----:B------:R-:W-:Y:S01]  /*1b50*/  UIADD3 UR35, UPT, UPT, UR42, UR35, URZ ;  /* 0x000000232a237290 */ /* 0x000fe2000fffe0ff */
[----:B------:R-:W-:Y:S11]  /*1b60*/  BRA.U !UP0, `(.L_x_25) ;  /* 0x0000000108c47547 */ /* 0x000ff6000b800000 */
[----:B------:R-:W-:Y:S01]  /*1b70*/  UMOV UR16, UR41 ;  /* 0x0000002900107c82 */ /* 0x000fe20008000000 */
[----:B------:R-:W-:Y:S01]  /*1b80*/  UMOV UR4, UR7 ;  /* 0x0000000700047c82 */ /* 0x000fe20008000000 */
[----:B------:R-:W-:-:S05]  /*1b90*/  UMOV UR34, URZ ;  /* 0x000000ff00227c82 */ /* 0x000fca0008000000 */
.L_x_31:
[----:B------:R-:W-:Y:S01]  /*1ba0*/  ULEA UR33, UR4, UR6, 0x3 ;  /* 0x0000000604217291 */ /* 0x000fe2000f8e18ff */
[----:B------:R-:W-:Y:S01]  /*1bb0*/  @P3 MOV R2, 0x8000 ;  /* 0x0000800000023802 */ /* 0x000fe20000000f00 */
[----:B--234-:R-:W-:Y:S10]  /*1bc0*/  @P0 BRA `(.L_x_26) ;  /* 0x00000000000c0947 */ /* 0x01cff40003800000 */
[----:B------:R-:W-:-:S04]  /*1bd0*/  SHF.L.U32 R3, R12, 0x1f, RZ ;  /* 0x0000001f0c037819 */ /* 0x000fc800000006ff */
[----:B------:R-:W2:Y:S02]  /*1be0*/  SYNCS.PHASECHK.TRANS64.TRYWAIT P0, [UR33+0x28], R3 ;  /* 0x00002803ff0075a7 */ /* 0x000ea40008001121 */
[----:B--2---:R-:W-:Y:S05]  /*1bf0*/  @!P0 BRA `(.L_x_27) ;  /* 0x0000007000b48947 */ /* 0x004fea0003800000 */
.L_x_26:
[----:B------:R2:W-:Y:S01]  /*1c00*/  @P3 SYNCS.ARRIVE.TRANS64 RZ, [UR33], R2 ;  /* 0x00000002ffff39a7 */ /* 0x0005e20008000021 */
[----:B------:R-:W-:Y:S02]  /*1c10*/  ULOP3.LUT UR5, UR23, 0x2, URZ, 0xfc, !UPT ;  /* 0x0000000217057892 */ /* 0x000fe4000f8efcff */
[----:B------:R-:W-:Y:S02]  /*1c20*/  UIADD3 UR16, UPT, UPT, UR16, 0x1, URZ ;  /* 0x0000000110107890 */ /* 0x000fe4000fffe0ff */
[----:B------:R-:W-:Y:S02]  /*1c30*/  UISETP.NE.AND UP0, UPT, UR5, 0x2, UPT ;  /* 0x000000020500788c */ /* 0x000fe4000bf05270 */
[----:B------:R-:W-:-:S07]  /*1c40*/  UISETP.NE.AND UP2, UPT, UR16, 0x1, UPT ;  /* 0x000000011000788c */ /* 0x000fce000bf45270 */
[----:B------:R-:W-:Y:S05]  /*1c50*/  BRA.U UP0, `(.L_x_28) ;  /* 0x0000000100047547 */ /* 0x000fea000b800000 */
[----:B------:R-:W-:Y:S05]  /*1c60*/  BPT.TRAP 0x1 ;  /* 0x000000040000795c */ /* 0x000fea0000300000 */
.L_x_28:
[----:B------:R-:W-:Y:S04]  /*1c70*/  BSSY.RECONVERGENT B0, `(.L_x_29) ;  /* 0x0000003000007945 */ /* 0x000fe80003800200 */
[----:B------:R-:W-:Y:S05]  /*1c80*/  @!P2 BRA `(.L_x_30) ;  /* 0x000000000004a947 */ /* 0x000fea0003800000 */
[----:B------:R-:W-:Y:S05]  /*1c90*/  BPT.TRAP 0x1 ;  /* 0x000000040000795c */ /* 0x000fea0000300000 */
.L_x_30:
[----:B------:R-:W-:Y:S05]  /*1ca0*/  BSYNC.RECONVERGENT B0 ;  /* 0x0000000000007941 */ /* 0x000fea0003800200 */
.L_x_29:
[----:B------:R-:W-:Y:S02]  /*1cb0*/  UIADD3 UR5, UPT, UPT, UR4, 0x1, URZ ;  /* 0x0000000104057890 */ /* 0x000fe4000fffe0ff */
[----:B------:R-:W-:Y:S02]  /*1cc0*/  UIADD3 UR14, UP1, UPT, UR26, 0x80, URZ ;  /* 0x000000801a0e7890 */ /* 0x000fe4000ff3e0ff */
[----:B------:R-:W-:Y:S02]  /*1cd0*/  UISETP.NE.AND UP0, UPT, UR5, 0x5, UPT ;  /* 0x000000050500788c */ /* 0x000fe4000bf05270 */
[----:B------:R-:W-:Y:S02]  /*1ce0*/  ULOP3.LUT UR33, UR33, 0xfefffff8, URZ, 0xc0, !UPT ;  /* 0xfefffff821217892 */ /* 0x000fe4000f8ec0ff */
[----:B------:R-:W-:Y:S02]  /*1cf0*/  USEL UR8, URZ, 0x1, UP0 ;  /* 0x00000001ff087887 */ /* 0x000fe40008000000 */
[----:B------:R-:W-:-:S02]  /*1d00*/  USEL UR7, UR5, URZ, UP0 ;  /* 0x000000ff05077287 */ /* 0x000fc40008000000 */
[----:B------:R-:W-:Y:S02]  /*1d10*/  UIADD3.X UR15, UPT, UPT, URZ, UR27, URZ, UP1, !UPT ;  /* 0x0000001bff0f7290 */ /* 0x000fe40008ffe4ff */
[----:B------:R-:W-:Y:S01]  /*1d20*/  ULEA UR5, UR7, UR6, 0x3 ;  /* 0x0000000607057291 */ /* 0x000fe2000f8e18ff */
[----:B------:R-:W-:Y:S01]  /*1d30*/  LOP3.LUT R12, R12, UR8, RZ, 0x3c, !PT ;  /* 0x000000080c0c7c12 */ /* 0x000fe2000f8e3cff */
[----:B------:R-:W-:Y:S02]  /*1d40*/  USHF.L.U32 UR8, UR4, 0xd, URZ ;  /* 0x0000000d04087899 */ /* 0x000fe400080006ff */
[----:B------:R-:W-:Y:S01]  /*1d50*/  UIADD3 UR4, UP0, UPT, UR26, 0x180, URZ ;  /* 0x000001801a047890 */ /* 0x000fe2000ff1e0ff */
[----:B-1----:R-:W-:Y:S01]  /*1d60*/  SHF.L.U32 R0, R12, 0x1f, RZ ;  /* 0x0000001f0c007819 */ /* 0x002fe200000006ff */
[----:B------:R-:W-:Y:S02]  /*1d70*/  ULEA UR32, UR22, UR8, 0x1 ;  /* 0x0000000816207291 */ /* 0x000fe4000f8e08ff */
[----:B------:R-:W-:Y:S01]  /*1d80*/  UPRMT UR13, URZ, 0x5410, UR21 ;  /* 0x00005410ff0d7896 */ /* 0x000fe20008000015 */
[----:B------:R3:W4:Y:S01]  /*1d90*/  SYNCS.PHASECHK.TRANS64.TRYWAIT P0, [UR5+0x28], R0 ;  /* 0x00002800ff0075a7 */ /* 0x0007220008001105 */
[----:B------:R-:W-:-:S02]  /*1da0*/  UIADD3 UR32, UPT, UPT, UR6, 0x4300, UR32 ;  /* 0x0000430006207890 */ /* 0x000fc4000fffe020 */
[----:B------:R-:W-:Y:S02]  /*1db0*/  UIADD3 UR8, UPT, UPT, UR6, 0xe300, UR8 ;  /* 0x0000e30006087890 */ /* 0x000fe4000fffe008 */
[----:B------:R-:W-:Y:S01]  /*1dc0*/  UIADD3.X UR5, UPT, UPT, URZ, UR27, URZ, UP0, !UPT ;  /* 0x0000001bff057290 */ /* 0x000fe200087fe4ff */
[----:B------:R-:W-:Y:S01]  /*1dd0*/  UMOV UR18, 0x0 ;  /* 0x0000000000127882 */ /* 0x000fe20000000000 */
[----:B------:R-:W-:Y:S01]  /*1de0*/  UMOV UR19, 0x10000000 ;  /* 0x1000000000137882 */ /* 0x000fe20000000000 */
[----:B------:R-:W-:Y:S01]  /*1df0*/  UMOV UR11, UR34 ;  /* 0x00000022000b7c82 */ /* 0x000fe20008000000 */
[----:B------:R-:W-:Y:S01]  /*1e00*/  UMOV UR12, UR36 ;  /* 0x00000024000c7c82 */ /* 0x000fe20008000000 */
[----:B------:R-:W-:Y:S01]  /*1e10*/  UMOV UR9, UR33 ;  /* 0x0000002100097c82 */ /* 0x000fe20008000000 */
[----:B------:R1:W-:Y:S03]  /*1e20*/  UTMALDG.3D.MULTICAST.2CTA [UR32], [UR14], UR13, desc[UR18] ;  /* 0x000012200e0073b4 */ /* 0x0003e6000821180d */
[----:B------:R2:W-:Y:S01]  /*1e30*/  UTMALDG.3D.2CTA [UR8], [UR4], desc[UR18] ;  /* 0x00001208040075b4 */ /* 0x0005e20008211000 */
[----:B-1----:R-:W-:Y:S01]  /*1e40*/  UIADD3 UR34, UPT, UPT, UR34, 0x40, URZ ;  /* 0x0000004022227890 */ /* 0x002fe2000fffe0ff */
[----:B------:R-:W-:Y:S01]  /*1e50*/  UMOV UR13, UR25 ;  /* 0x00000019000d7c82 */ /* 0x000fe20008000000 */
[----:B--2---:R-:W-:Y:S01]  /*1e60*/  UMOV UR4, UR7 ;  /* 0x0000000700047c82 */ /* 0x004fe20008000000 */
[----:B------:R-:W-:Y:S09]  /*1e70*/  BRA.U UP2, `(.L_x_31) ;  /* 0xfffffffd02487547 */ /* 0x000ff2000b83ffff */
.L_x_25:
[----:B------:R-:W-:Y:S01]  /*1e80*/  ULEA UR4, UR7, UR6, 0x3 ;  /* 0x0000000607047291 */ /* 0x000fe2000f8e18ff */
[----:B-1-3--:R-:W-:Y:S01]  /*1e90*/  SHF.L.U32 R0, R12, 0x1f, RZ ;  /* 0x0000001f0c007819 */ /* 0x00afe200000006ff */
[----:B------:R-:W-:Y:S01]  /*1ea0*/  @!P1 SYNCS.ARRIVE.TRANS64.A1T0 RZ, [UR6+0x98], RZ ;  /* 0x000098ffffff99a7 */ /* 0x000fe20008100006 */
[----:B------:R-:W-:-:S06]  /*1eb0*/  UISETP.GT.AND UP0, UPT, UR40, UR39, UPT ;  /* 0x000000272800728c */ /* 0x000fcc000bf04270 */
[----:B--2-4-:R1:W2:Y:S03]  /*1ec0*/  SYNCS.PHASECHK.TRANS64.TRYWAIT P0, [UR4+0x28], R0 ;  /* 0x00002800ff0075a7 */ /* 0x0142a60008001104 */
[----:B------:R-:W-:Y:S05]  /*1ed0*/  BRA.U !UP0, `(.L_x_32) ;  /* 0x0000000108c47547 */ /* 0x000fea000b800000 */
[----:B------:R-:W-:Y:S01]  /*1ee0*/  UIADD3 UR24, UPT, UPT, UR43, UR13, URZ ;  /* 0x0000000d2b187290 */ /* 0x000fe2000fffe0ff */
[----:B------:R-:W-:-:S11]  /*1ef0*/  UMOV UR4, UR7 ;  /* 0x0000000700047c82 */ /* 0x000fd60008000000 */
.L_x_38:
[----:B------:R-:W-:Y:S01]  /*1f00*/  ULEA UR17, UR4, UR6, 0x3 ;  /* 0x0000000604117291 */ /* 0x000fe2000f8e18ff */
[----:B--2---:R-:W-:Y:S01]  /*1f10*/  @P3 MOV R2, 0x8000 ;  /* 0x0000800000023802 */ /* 0x004fe20000000f00 */
[----:B--2-4-:R-:W-:Y:S10]  /*1f20*/  @P0 BRA `(.L_x_33) ;  /* 0x00000000000c0947 */ /* 0x014ff40003800000 */
[----:B------:R-:W-:-:S04]  /*1f30*/  SHF.L.U32 R3, R12, 0x1f, RZ ;  /* 0x0000001f0c037819 */ /* 0x000fc800000006ff */
[----:B------:R-:W2:Y:S02]  /*1f40*/  SYNCS.PHASECHK.TRANS64.TRYWAIT P0, [UR17+0x28], R3 ;  /* 0x00002803ff0075a7 */ /* 0x000ea40008001111 */
[----:B--2---:R-:W-:Y:S05]  /*1f50*/  @!P0 BRA `(.L_x_34) ;  /* 0x0000006c00f48947 */ /* 0x004fea0003800000 */
.L_x_33:
[----:B------:R2:W-:Y:S01]  /*1f60*/  @P3 SYNCS.ARRIVE.TRANS64 RZ, [UR17], R2 ;  /* 0x00000002ffff39a7 */ /* 0x0005e20008000011 */
[----:B------:R-:W-:-:S04]  /*1f70*/  ULOP3.LUT UR5, UR23, 0x2, URZ, 0xfc, !UPT ;  /* 0x0000000217057892 */ /* 0x000fc8000f8efcff */
[----:B------:R-:W-:-:S09]  /*1f80*/  UISETP.NE.AND UP0, UPT, UR5, 0x2, UPT ;  /* 0x000000020500788c */ /* 0x000fd2000bf05270 */
[----:B------:R-:W-:Y:S05]  /*1f90*/  BRA.U UP0, `(.L_x_35) ;  /* 0x0000000100047547 */ /* 0x000fea000b800000 */
[----:B------:R-:W-:Y:S05]  /*1fa0*/  BPT.TRAP 0x1 ;  /* 0x000000040000795c */ /* 0x000fea0000300000 */
.L_x_35:
[----:B------:R-:W-:Y:S04]  /*1fb0*/  BSSY.RECONVERGENT B0, `(.L_x_36) ;  /* 0x0000003000007945 */ /* 0x000fe80003800200 */
[----:B------:R-:W-:Y:S05]  /*1fc0*/  @!P2 BRA `(.L_x_37) ;  /* 0x000000000004a947 */ /* 0x000fea0003800000 */
[----:B------:R-:W-:Y:S05]  /*1fd0*/  BPT.TRAP 0x1 ;  /* 0x000000040000795c */ /* 0x000fea0000300000 */
.L_x_37:
[----:B------:R-:W-:Y:S05]  /*1fe0*/  BSYNC.RECONVERGENT B0 ;  /* 0x0000000000007941 */ /* 0x000fea0003800200 */
.L_x_36:
[----:B------:R-:W-:Y:S02]  /*1ff0*/  UIADD3 UR5, UPT, UPT, UR4, 0x1, URZ ;  /* 0x0000000104057890 */ /* 0x000fe4000fffe0ff */
[----:B------:R-:W-:Y:S02]  /*2000*/  USHF.L.U32 UR18, UR13, 0x6, URZ ;  /* 0x000000060d127899 */ /* 0x000fe400080006ff */
[----:B------:R-:W-:Y:S02]  /*2010*/  UISETP.NE.AND UP0, UPT, UR5, 0x5, UPT ;  /* 0x000000050500788c */ /* 0x000fe4000bf05270 */
[----:B------:R-:W-:Y:S02]  /*2020*/  ULOP3.LUT UR17, UR17, 0xfefffff8, URZ, 0xc0, !UPT ;  /* 0xfefffff811117892 */ /* 0x000fe4000f8ec0ff */
[----:B------:R-:W-:Y:S02]  /*2030*/  USEL UR8, URZ, 0x1, UP0 ;  /* 0x00000001ff087887 */ /* 0x000fe40008000000 */
[----:B------:R-:W-:-:S02]  /*2040*/  USEL UR7, UR5, URZ, UP0 ;  /* 0x000000ff05077287 */ /* 0x000fc40008000000 */
[----:B------:R-:W-:Y:S02]  /*2050*/  UIADD3 UR14, UP0, UPT, UR26, 0x180, URZ ;  /* 0x000001801a0e7890 */ /* 0x000fe4000ff1e0ff */
        /* <DEDUP_REMOVED lines=9> */
[----:B------:R-:W-:Y:S02]  /*20f0*/  UIADD3.X UR5, UPT, UPT, URZ, UR27, URZ, UP1, !UPT ;  /* 0x0000001bff057290 */ /* 0x000fe40008ffe4ff */
[----:B------:R-:W-:Y:S02]  /*2100*/  UIADD3 UR8, UPT, UPT, UR6, 0xe300, UR8 ;  /* 0x0000e30006087890 */ /* 0x000fe4000fffe008 */
[----:B------:R-:W-:Y:S01]  /*2110*/  UIADD3.X UR15, UPT, UPT, URZ, UR27, URZ, UP0, !UPT ;  /* 0x0000001bff0f7290 */ /* 0x000fe200087fe4ff */
[----:B------:R-:W-:Y:S01]  /*2120*/  UMOV UR28, 0x0 ;  /* 0x00000000001c7882 */ /* 0x000fe20000000000 */
[----:B------:R-:W-:Y:S01]  /*2130*/  UMOV UR29, 0x10000000 ;  /* 0x10000000001d7882 */ /* 0x000fe20000000000 */
[----:B------:R-:W-:Y:S01]  /*2140*/  UMOV UR19, UR35 ;  /* 0x0000002300137c82 */ /* 0x000fe20008000000 */
[----:B------:R-:W-:Y:S01]  /*2150*/  UMOV UR20, UR36 ;  /* 0x0000002400147c82 */ /* 0x000fe20008000000 */
[----:B------:R-:W-:Y:S01]  /*2160*/  UMOV UR12, UR36 ;  /* 0x00000024000c7c82 */ /* 0x000fe20008000000 */
[----:B------:R1:W-:Y:S01]  /*2170*/  UTMALDG.3D.MULTICAST.2CTA [UR16], [UR4], UR11, desc[UR28] ;  /* 0x00001c10040073b4 */ /* 0x0003e2000821180b */
[----:B------:R-:W-:Y:S01]  /*2180*/  UMOV UR9, UR17 ;  /* 0x0000001100097c82 */ /* 0x000fe20008000000 */
[----:B------:R-:W-:-:S04]  /*2190*/  UIADD3 UR13, UPT, UPT, UR13, 0x1, URZ ;  /* 0x000000010d0d7890 */ /* 0x000fc8000fffe0ff */
[----:B------:R-:W-:Y:S01]  /*21a0*/  UISETP.NE.AND UP0, UPT, UR13, UR24, UPT ;  /* 0x000000180d00728c */ /* 0x000fe2000bf05270 */
[----:B-1----:R-:W-:Y:S01]  /*21b0*/  UMOV UR11, UR18 ;  /* 0x00000012000b7c82 */ /* 0x002fe20008000000 */
[----:B------:R-:W-:Y:S01]  /*21c0*/  UMOV UR4, UR7 ;  /* 0x0000000700047c82 */ /* 0x000fe20008000000 */
[----:B------:R3:W-:Y:S06]  /*21d0*/  UTMALDG.3D.2CTA [UR8], [UR14], desc[UR28] ;  /* 0x00001c080e0075b4 */ /* 0x0007ec0008211000 */
[----:B---3--:R-:W-:Y:S05]  /*21e0*/  BRA.U UP0, `(.L_x_38) ;  /* 0xfffffffd00447547 */ /* 0x008fea000b83ffff */
.L_x_32:
[C---:B------:R-:W-:Y:S01]  /*21f0*/  LEA R3, R11.reuse, UR6, 0x3 ;  /* 0x000000060b037c11 */ /* 0x040fe2000f8e18ff */
[----:B------:R-:W-:Y:S01]  /*2200*/  NOP ;  /* 0x0000000000007918 */ /* 0x000fe20000000000 */
[----:B-1----:R-:W-:Y:S02]  /*2210*/  SHF.L.U32 R0, R10, 0x1f, RZ ;  /* 0x0000001f0a007819 */ /* 0x002fe400000006ff */
[----:B------:R-:W-:Y:S02]  /*2220*/  LEA R4, R11, UR6, 0x4 ;  /* 0x000000060b047c11 */ /* 0x000fe4000f8e20ff */
[----:B--2-4-:R-:W1:Y:S02]  /*2230*/  SYNCS.PHASECHK.TRANS64.TRYWAIT P0, [R3+URZ+0xa0], R0 ;  /* 0x0000a000030075a7 */ /* 0x014e6400080011ff */
[----:B-1----:R-:W-:Y:S05]  /*2240*/  @!P0 BRA `(.L_x_39) ;  /* 0x0000006c00508947 */ /* 0x002fea0003800000 */
.L_x_153:
[----:B------:R-:W2:Y:S01]  /*2250*/  LDS.128 R4, [R4+0x130] ;  /* 0x0001300004047984 */ /* 0x000ea20000000c00 */
[----:B------:R-:W-:Y:S01]  /*2260*/  UISETP.GE.AND UP0, UPT, UR45, 0x1, UPT ;  /* 0x000000012d00788c */ /* 0x000fe2000bf06270 */
[----:B------:R-:W-:Y:S01]  /*2270*/  @!PT LDS RZ, [RZ] ;  /* 0x00000000fffff984 */ /* 0x000fe20000000800 */
[----:B------:R-:W-:Y:S01]  /*2280*/  @!PT LDS RZ, [RZ] ;  /* 0x00000000fffff984 */ /* 0x000fe20000000800 */
[----:B------:R-:W-:Y:S01]  /*2290*/  @!PT LDS RZ, [RZ] ;  /* 0x00000000fffff984 */ /* 0x000fe20000000800 */
[----:B------:R-:W-:Y:S01]  /*22a0*/  @!PT LDS RZ, [RZ] ;  /* 0x00000000fffff984 */ /* 0x000fe20000000800 */
[----:B------:R3:W-:Y:S06]  /*22b0*/  MEMBAR.ALL.CTA ;  /* 0x0000000000007992 */ /* 0x0007ec0000008000 */
[----:B---3--:R-:W3:Y:S01]  /*22c0*/  FENCE.VIEW.ASYNC.S ;  /* 0x00000000000073c6 */ /* 0x008ee20000000000 */
[----:B--2---:R-:W-:-:S13]  /*22d0*/  LOP3.LUT P0, RZ, R6, 0x1, RZ, 0xc0, !PT ;  /* 0x0000000106ff7812 */ /* 0x004fda000780c0ff */
[----:B---3--:R-:W-:Y:S01]  /*22e0*/  VOTEU.ANY UP1, P0 ;  /* 0x0000000000ff7886 */ /* 0x008fe20000020100 */
[----:B------:R-:W-:-:S13]  /*22f0*/  PLOP3.LUT P0, PT, PT, PT, UP1, 0x80, 0x8 ;  /* 0x000000000008781c */ /* 0x000fda0003f0f018 */
[----:B-1----:R-:W-:Y:S02]  /*2300*/  @P0 LOP3.LUT R0, R5, 0xffff, RZ, 0xc0, !PT ;  /* 0x0000ffff05000812 */ /* 0x002fe400078ec0ff */
[----:B------:R-:W-:Y:S02]  /*2310*/  @P0 MOV R2, R4 ;  /* 0x0000000400020202 */ /* 0x000fe40000000f00 */
[----:B------:R-:W-:Y:S01]  /*2320*/  @P0 R2UR UR5, R0 ;  /* 0x00000000000502ca */ /* 0x000fe200000e0000 */
[----:B------:R-:W-:Y:S01]  /*2330*/  VIADD R0, R3, 0xb0 ;  /* 0x000000b003007836 */ /* 0x000fe20000000000 */
[----:B------:R-:W-:Y:S02]  /*2340*/  @P0 SHF.R.U32.HI R4, RZ, 0x10, R5 ;  /* 0x00000010ff040819 */ /* 0x000fe40000011605 */
[----:B------:R-:W-:Y:S02]  /*2350*/  @P0 R2UR UR8, R2 ;  /* 0x00000000020802ca */ /* 0x000fe400000e0000 */
[----:B------:R-:W-:-:S02]  /*2360*/  PRMT R0, RZ, 0x654, R0 ;  /* 0x00000654ff007816 */ /* 0x000fc40000000000 */
[----:B------:R-:W-:Y:S02]  /*2370*/  @P0 R2UR UR4, R4 ;  /* 0x00000000040402ca */ /* 0x000fe400000e0000 */
[----:B------:R1:W-:Y:S03]  /*2380*/  SYNCS.ARRIVE.TRANS64.RED.A1T0 RZ, [R0+URZ], RZ ;  /* 0x000000ff00ff79a7 */ /* 0x0003e600081004ff */
[----:B------:R-:W-:-:S04]  /*2390*/  @UP1 UMOV UR30, UR5 ;  /* 0x00000005001e1c82 */ /* 0x000fc80008000000 */
[----:B------:R-:W-:-:S04]  /*23a0*/  @UP1 UMOV UR31, UR8 ;  /* 0x00000008001f1c82 */ /* 0x000fc80008000000 */
[----:B------:R-:W-:Y:S01]  /*23b0*/  @UP1 UMOV UR36, UR4 ;  /* 0x0000000400241c82 */ /* 0x000fe20008000000 */
[----:B------:R-:W-:Y:S05]  /*23c0*/  BRA.U !UP0, `(.L_x_40) ;  /* 0x0000000108d47547 */ /* 0x000fea000b800000 */
[----:B------:R-:W2:Y:S01]  /*23d0*/  LDCU.128 UR12, c[0x0][0xb10] ;  /* 0x00016200ff0c77ac */ /* 0x000ea20008000c00 */
[----:B------:R-:W3:Y:S01]  /*23e0*/  LDCU UR24, c[0x0][0xb20] ;  /* 0x00016400ff1877ac */ /* 0x000ee20008000800 */
[----:B------:R-:W4:Y:S01]  /*23f0*/  LDCU UR20, c[0x0][0xb0c] ;  /* 0x00016180ff1477ac */ /* 0x000f220008000800 */
[----:B------:R-:W1:Y:S01]  /*2400*/  LDCU.64 UR10, c[0x0][0xb28] ;  /* 0x00016500ff0a77ac */ /* 0x000e620008000a00 */
[----:B------:R-:W-:Y:S02]  /*2410*/  UISETP.NE.AND UP3, UPT, UR45, 0x1, UPT ;  /* 0x000000012d00788c */ /* 0x000fe4000bf65270 */
[----:B--2---:R-:W-:Y:S02]  /*2420*/  UIMAD.WIDE.U32 UR8, UR37, UR15, URZ ;  /* 0x0000000f250872a5 */ /* 0x004fe4000f8e00ff */
[----:B------:R-:W-:Y:S02]  /*2430*/  UIMAD.WIDE.U32 UR4, UR38, UR12, URZ ;  /* 0x0000000c260472a5 */ /* 0x000fe4000f8e00ff */
[----:B------:R-:W-:-:S02]  /*2440*/  UISETP.NE.AND UP0, UPT, UR14, 0x1, UPT ;  /* 0x000000010e00788c */ /* 0x000fc4000bf05270 */
[----:B------:R-:W-:Y:S01]  /*2450*/  UIMAD.WIDE.U32 UR28, UR30, UR15, URZ ;  /* 0x0000000f1e1c72a5 */ /* 0x000fe2000f8e00ff */
[----:B------:R-:W-:Y:S02]  /*2460*/  UMOV UR8, UR9 ;  /* 0x0000000900087c82 */ /* 0x000fe40008000000 */
[----:B------:R-:W-:Y:S01]  /*2470*/  UMOV UR4, UR5 ;  /* 0x0000000500047c82 */ /* 0x000fe20008000000 */
[----:B---3--:R-:W-:Y:S02]  /*2480*/  USHF.R.U32.HI UR8, URZ, UR24, UR8 ;  /* 0x00000018ff087299 */ /* 0x008fe40008011608 */
[----:B----4-:R-:W-:Y:S02]  /*2490*/  UISETP.NE.AND UP2, UPT, UR20, 0x1, UPT ;  /* 0x000000011400788c */ /* 0x010fe4000bf45270 */
[----:B------:R-:W-:Y:S02]  /*24a0*/  USHF.R.U32.HI UR4, URZ, UR13, UR4 ;  /* 0x0000000dff047299 */ /* 0x000fe40008011604 */
[----:B------:R-:W-:-:S02]  /*24b0*/  USEL UR5, UR37, UR8, !UP0 ;  /* 0x0000000825057287 */ /* 0x000fc4000c000000 */
[----:B------:R-:W-:Y:S02]  /*24c0*/  USEL UR8, UR38, UR4, !UP2 ;  /* 0x0000000426087287 */ /* 0x000fe4000d000000 */
[----:B-1----:R-:W-:Y:S01]  /*24d0*/  UIMAD.WIDE.U32 UR16, UR5, UR10, URZ ;  /* 0x0000000a051072a5 */ /* 0x002fe2000f8e00ff */
[----:B------:R-:W-:Y:S01]  /*24e0*/  UMOV UR4, UR29 ;  /* 0x0000001d00047c82 */ /* 0x000fe20008000000 */
[----:B------:R-:W-:Y:S02]  /*24f0*/  UIMAD.WIDE.U32 UR18, UR31, UR12, URZ ;  /* 0x0000000c1f1272a5 */ /* 0x000fe4000f8e00ff */
[----:B------:R-:W-:-:S03]  /*2500*/  UIMAD.WIDE.U32 UR28, UR8, UR10, URZ ;  /* 0x0000000a081c72a5 */ /* 0x000fc6000f8e00ff */
[----:B------:R-:W-:Y:S01]  /*2510*/  UMOV UR16, UR17 ;  /* 0x0000001100107c82 */ /* 0x000fe20008000000 */
[----:B------:R-:W-:Y:S02]  /*2520*/  USHF.R.U32.HI UR4, URZ, UR24, UR4 ;  /* 0x00000018ff047299 */ /* 0x000fe40008011604 */
[----:B------:R-:W-:Y:S01]  /*2530*/  @UP3 USHF.R.U32.HI UR5, URZ, UR11, UR16 ;  /* 0x0000000bff053299 */ /* 0x000fe20008011610 */
[----:B------:R-:W-:Y:S01]  /*2540*/  UMOV UR18, UR19 ;  /* 0x0000001300127c82 */ /* 0x000fe20008000000 */
[----:B------:R-:W-:Y:S01]  /*2550*/  UMOV UR28, UR29 ;  /* 0x0000001d001c7c82 */ /* 0x000fe20008000000 */
[----:B------:R-:W-:Y:S02]  /*2560*/  USHF.R.U32.HI UR13, URZ, UR13, UR18 ;  /* 0x0000000dff0d7299 */ /* 0x000fe40008011612 */
[----:B------:R-:W-:Y:S02]  /*2570*/  USEL UR4, UR30, UR4, !UP0 ;  /* 0x000000041e047287 */ /* 0x000fe4000c000000 */
[----:B------:R-:W-:-:S02]  /*2580*/  @UP3 USHF.R.U32.HI UR8, URZ, UR11, UR28 ;  /* 0x0000000bff083299 */ /* 0x000fc4000801161c */
[----:B------:R-:W-:Y:S02]  /*2590*/  UIMAD UR9, UR45, UR5, URZ ;  /* 0x000000052d0972a4 */ /* 0x000fe4000f8e02ff */
[----:B------:R-:W-:Y:S02]  /*25a0*/  USEL UR5, UR31, UR13, !UP2 ;  /* 0x0000000d1f057287 */ /* 0x000fe4000d000000 */
[----:B------:R-:W-:Y:S02]  /*25b0*/  UIMAD UR12, UR45, UR8, URZ ;  /* 0x000000082d0c72a4 */ /* 0x000fe4000f8e02ff */
[----:B------:R-:W-:Y:S02]  /*25c0*/  UISETP.GE.AND UP0, UPT, UR4, UR9, UPT ;  /* 0x000000090400728c */ /* 0x000fe4000bf06270 */
[----:B------:R-:W-:Y:S02]  /*25d0*/  UIMAD.WIDE.U32 UR16, UR4, UR10, URZ ;  /* 0x0000000a041072a5 */ /* 0x000fe4000f8e00ff */
[----:B------:R-:W-:-:S02]  /*25e0*/  UISETP.GE.OR UP0, UPT, UR5, UR12, UP0 ;  /* 0x0000000c0500728c */ /* 0x000fc40008706670 */
        /* <DEDUP_REMOVED lines=19> */
.L_x_40:
[----:B------:R-:W2:Y:S02]  /*2720*/  LDCU UR4, c[0x0][0xb30] ;  /* 0x00016600ff0477ac */ /* 0x000ea40008000800 */
[----:B--2---:R-:W-:-:S09]  /*2730*/  UISETP.NE.AND UP0, UPT, UR4, 0x1, UPT ;  /* 0x000000010400788c */ /* 0x004fd2000bf05270 */
[----:B------:R-:W-:Y:S05]  /*2740*/  BRA.U UP0, `(.L_x_41) ;  /* 0x0000000100447547 */ /* 0x000fea000b800000 */
[----:B------:R-:W2:Y:S01]  /*2750*/  LDCU.128 UR12, c[0x0][0xb10] ;  /* 0x00016200ff0c77ac */ /* 0x000ea20008000c00 */
[----:B------:R-:W3:Y:S01]  /*2760*/  LDCU UR10, c[0x0][0xb0c] ;  /* 0x00016180ff0a77ac */ /* 0x000ee20008000800 */
[----:B------:R-:W4:Y:S01]  /*2770*/  LDCU UR11, c[0x0][0xb20] ;  /* 0x00016400ff0b77ac */ /* 0x000f220008000800 */
[----:B--2---:R-:W-:Y:S02]  /*2780*/  UIMAD.WIDE.U32 UR8, UR31, UR12, URZ ;  /* 0x0000000c1f0872a5 */ /* 0x004fe4000f8e00ff */
[----:B------:R-:W-:Y:S02]  /*2790*/  UIMAD.WIDE.U32 UR4, UR30, UR15, URZ ;  /* 0x0000000f1e0472a5 */ /* 0x000fe4000f8e00ff */
[----:B---3--:R-:W-:Y:S02]  /*27a0*/  UISETP.NE.AND UP2, UPT, UR10, 0x1, UPT ;  /* 0x000000010a00788c */ /* 0x008fe4000bf45270 */
[----:B------:R-:W-:Y:S01]  /*27b0*/  UISETP.NE.AND UP0, UPT, UR14, 0x1, UPT ;  /* 0x000000010e00788c */ /* 0x000fe2000bf05270 */
[----:B------:R-:W-:-:S02]  /*27c0*/  UMOV UR8, UR9 ;  /* 0x0000000900087c82 */ /* 0x000fc40008000000 */
[----:B------:R-:W-:Y:S01]  /*27d0*/  UMOV UR4, UR5 ;  /* 0x0000000500047c82 */ /* 0x000fe20008000000 */
[----:B------:R-:W-:Y:S02]  /*27e0*/  USHF.R.U32.HI UR13, URZ, UR13, UR8 ;  /* 0x0000000dff0d7299 */ /* 0x000fe40008011608 */
[----:B----4-:R-:W-:Y:S02]  /*27f0*/  USHF.R.U32.HI UR4, URZ, UR11, UR4 ;  /* 0x0000000bff047299 */ /* 0x010fe40008011604 */
[----:B------:R-:W-:Y:S02]  /*2800*/  USEL UR5, UR31, UR13, !UP2 ;  /* 0x0000000d1f057287 */ /* 0x000fe4000d000000 */
[----:B------:R-:W-:-:S04]  /*2810*/  USEL UR4, UR30, UR4, !UP0 ;  /* 0x000000041e047287 */ /* 0x000fc8000c000000 */
[----:B------:R-:W-:Y:S02]  /*2820*/  UIADD3 UR8, UPT, UPT, UR5, -UR4, URZ ;  /* 0x8000000405087290 */ /* 0x000fe4000fffe0ff */
[----:B------:R-:W-:Y:S02]  /*2830*/  UIADD3 UR4, UPT, UPT, -UR5, UR4, URZ ;  /* 0x0000000405047290 */ /* 0x000fe4000fffe1ff */
[----:B------:R-:W-:Y:S02]  /*2840*/  UIMAD UR30, UR8, UR14, UR30 ;  /* 0x0000000e081e72a4 */ /* 0x000fe4000f8e021e */
[----:B------:R-:W-:-:S12]  /*2850*/  UIMAD UR31, UR4, UR10, UR31 ;  /* 0x0000000a041f72a4 */ /* 0x000fd8000f8e021f */
.L_x_41:
[----:B------:R-:W-:Y:S01]  /*2860*/  VIADD R11, R11, 0x1 ;  /* 0x000000010b0b7836 */ /* 0x000fe20000000000 */
[----:B------:R-:W-:Y:S01]  /*2870*/  R2UR UR4, R50 ;  /* 0x00000000320472ca */ /* 0x000fe200000e0000 */
[----:B------:R-:W-:Y:S01]  /*2880*/  UIADD3 UR24, UPT, UPT, UR30, UR63, URZ ;  /* 0x0000003f1e187290 */ /* 0x000fe2000fffe0ff */
[----:B------:R-:W-:Y:S02]  /*2890*/  PLOP3.LUT P1, PT, PT, PT, PT, 0x80, 0x8 ;  /* 0x000000000008781c */ /* 0x000fe40003f2f070 */
[----:B------:R-:W-:-:S04]  /*28a0*/  ISETP.NE.AND P0, PT, R11, 0x2, PT ;  /* 0x000000020b00780c */ /* 0x000fc80003f05270 */
[----:B-1----:R-:W-:Y:S02]  /*28b0*/  SEL R0, RZ, 0x1, P0 ;  /* 0x00000001ff007807 */ /* 0x002fe40000000000 */
[----:B------:R-:W-:Y:S02]  /*28c0*/  SEL R11, R11, RZ, P0 ;  /* 0x000000ff0b0b7207 */ /* 0x000fe40000000000 */
[----:B------:R-:W-:Y:S01]  /*28d0*/  LOP3.LUT R10, R10, R0, RZ, 0x3c, !PT ;  /* 0x000000000a0a7212 */ /* 0x000fe200078e3cff */
[----:B------:R-:W-:Y:S01]  /*28e0*/  UIADD3 UR20, UPT, UPT, UR31, UR4, URZ ;  /* 0x000000041f147290 */ /* 0x000fe2000fffe0ff */
[----:B------:R-:W-:Y:S11]  /*28f0*/  BRA.U UP1, `(.L_x_42) ;  /* 0xfffffff101287547 */ /* 0x000ff6000b83ffff */
[----:B------:R-:W-:Y:S01]  /*2900*/  UIADD3 UR8, UPT, UPT, UR6, 0x28, URZ ;  /* 0x0000002806087890 */ /* 0x000fe2000fffe0ff */
[----:B------:R-:W-:-:S03]  /*2910*/  SHF.L.U32 R2, R12, 0x1f, RZ ;  /* 0x0000001f0c027819 */ /* 0x000fc600000006ff */
[----:B------:R-:W-:-:S09]  /*2920*/  ULEA UR4, UR7, UR8, 0x3 ;  /* 0x0000000807047291 */ /* 0x000fd2000f8e18ff */
[----:B------:R-:W1:Y:S02]  /*2930*/  SYNCS.PHASECHK.TRANS64.TRYWAIT P0, [UR4], R2 ;  /* 0x00000002ff0075a7 */ /* 0x000e640008001104 */
[----:B-1----:R-:W-:Y:S05]  /*2940*/  @!P0 BRA `(.L_x_43) ;  /* 0x0000006400a48947 */ /* 0x002fea0003800000 */
.L_x_155:
[----:B------:R-:W-:-:S04]  /*2950*/  UIADD3 UR4, UPT, UPT, UR7, 0x1, URZ ;  /* 0x0000000107047890 */ /* 0x000fc8000fffe0ff */
[----:B------:R-:W-:-:S04]  /*2960*/  UISETP.NE.AND UP0, UPT, UR4, 0x5, UPT ;  /* 0x000000050400788c */ /* 0x000fc8000bf05270 */
[----:B------:R-:W-:Y:S02]  /*2970*/  USEL UR6, URZ, 0x1, UP0 ;  /* 0x00000001ff067887 */ /* 0x000fe40008000000 */
[----:B------:R-:W-:-:S04]  /*2980*/  USEL UR4, UR4, URZ, UP0 ;  /* 0x000000ff04047287 */ /* 0x000fc80008000000 */
[----:B------:R-:W-:Y:S01]  /*2990*/  ULEA UR5, UR4, UR8, 0x3 ;  /* 0x0000000804057291 */ /* 0x000fe2000f8e18ff */
[----:B-1----:R-:W-:-:S04]  /*29a0*/  LOP3.LUT R2, R12, UR6, RZ, 0x3c, !PT ;  /* 0x000000060c027c12 */ /* 0x002fc8000f8e3cff */
[----:B------:R-:W-:-:S04]  /*29b0*/  SHF.L.U32 R3, R2, 0x1f, RZ ;  /* 0x0000001f02037819 */ /* 0x000fc800000006ff */
[----:B------:R-:W1:Y:S02]  /*29c0*/  SYNCS.PHASECHK.TRANS64.TRYWAIT P0, [UR5], R3 ;  /* 0x00000003ff0075a7 */ /* 0x000e640008001105 */
[----:B-1----:R-:W-:Y:S05]  /*29d0*/  @!P0 BRA `(.L_x_44) ;  /* 0x0000006400988947 */ /* 0x002fea0003800000 */
.L_x_157:
[----:B------:R-:W-:-:S04]  /*29e0*/  UIADD3 UR4, UPT, UPT, UR4, 0x1, URZ ;  /* 0x0000000104047890 */ /* 0x000fc8000fffe0ff */
[----:B------:R-:W-:-:S04]  /*29f0*/  UISETP.NE.AND UP0, UPT, UR4, 0x5, UPT ;  /* 0x000000050400788c */ /* 0x000fc8000bf05270 */
[----:B------:R-:W-:Y:S02]  /*2a00*/  USEL UR6, URZ, 0x1, UP0 ;  /* 0x00000001ff067887 */ /* 0x000fe40008000000 */
[----:B------:R-:W-:-:S04]  /*2a10*/  USEL UR4, UR4, URZ, UP0 ;  /* 0x000000ff04047287 */ /* 0x000fc80008000000 */
[----:B------:R-:W-:Y:S01]  /*2a20*/  ULEA UR5, UR4, UR8, 0x3 ;  /* 0x0000000804057291 */ /* 0x000fe2000f8e18ff */
[----:B------:R-:W-:-:S04]  /*2a30*/  LOP3.LUT R2, R2, UR6, RZ, 0x3c, !PT ;  /* 0x0000000602027c12 */ /* 0x000fc8000f8e3cff */
[----:B-1----:R-:W-:-:S04]  /*2a40*/  SHF.L.U32 R3, R2, 0x1f, RZ ;  /* 0x0000001f02037819 */ /* 0x002fc800000006ff */
[----:B------:R-:W1:Y:S02]  /*2a50*/  SYNCS.PHASECHK.TRANS64.TRYWAIT P0, [UR5], R3 ;  /* 0x00000003ff0075a7 */ /* 0x000e640008001105 */
[----:B-1----:R-:W-:Y:S05]  /*2a60*/  @!P0 BRA `(.L_x_45) ;  /* 0x00000064008c8947 */ /* 0x002fea0003800000 */
.L_x_159:
        /* <DEDUP_REMOVED lines=9> */
.L_x_161:
[----:B------:R-:W-:-:S04]  /*2b00*/  UIADD3 UR4, UPT, UPT, UR4, 0x1, URZ ;  /* 0x0000000104047890 */ /* 0x000fc8000fffe0ff */
[----:B------:R-:W-:-:S04]  /*2b10*/  UISETP.NE.AND UP0, UPT, UR4, 0x5, UPT ;  /* 0x000000050400788c */ /* 0x000fc8000bf05270 */
[----:B------:R-:W-:Y:S02]  /*2b20*/  USEL UR5, URZ, 0x1, UP0 ;  /* 0x00000001ff057887 */ /* 0x000fe40008000000 */
[----:B------:R-:W-:-:S04]  /*2b30*/  USEL UR4, UR4, URZ, UP0 ;  /* 0x000000ff04047287 */ /* 0x000fc80008000000 */
[----:B------:R-:W-:Y:S01]  /*2b40*/  ULEA UR4, UR4, UR8, 0x3 ;  /* 0x0000000804047291 */ /* 0x000fe2000f8e18ff */
[----:B------:R-:W-:-:S04]  /*2b50*/  LOP3.LUT R2, R2, UR5, RZ, 0x3c, !PT ;  /* 0x0000000502027c12 */ /* 0x000fc8000f8e3cff */
[----:B------:R-:W-:Y:S01]  /*2b60*/  SHF.L.U32 R2, R2, 0x1f, RZ ;  /* 0x0000001f02027819 */ /* 0x000fe200000006ff */
[----:B-1----:R-:W-:-:S07]  /*2b70*/  IMAD.U32 R0, RZ, RZ, UR4 ;  /* 0x00000004ff007e24 */ /* 0x002fce000f8e00ff */
.L_x_47:
[----:B-1----:R1:W2:Y:S02]  /*2b80*/  SYNCS.PHASECHK.TRANS64.TRYWAIT P0, [R0+URZ], R2 ;  /* 0x00000002000075a7 */ /* 0x0022a400080011ff */
[----:B--2---:R-:W-:Y:S05]  /*2b90*/  @!P0 NANOSLEEP.SYNCS 0x989680 ;  /* 0x009896800000895d */ /* 0x004fea0003900000 */
[----:B------:R-:W2:Y:S02]  /*2ba0*/  @!P0 SYNCS.PHASECHK.TRANS64 P0, [R0+URZ], R2 ;  /* 0x00000002000085a7 */ /* 0x000ea400080010ff */
[----:B--2---:R-:W-:Y:S05]  /*2bb0*/  @P0 EXIT ;  /* 0x000000000000094d */ /* 0x004fea0003800000 */
[----:B------:R-:W-:Y:S05]  /*2bc0*/  BRA `(.L_x_47) ;  /* 0xfffffffc00ec7947 */ /* 0x000fea000383ffff */
.L_x_22:
[----:B------:R-:W-:-:S04]  /*2bd0*/  UISETP.NE.AND UP0, UPT, UR47, URZ, UPT ;  /* 0x000000ff2f00728c */ /* 0x000fc8000bf05270 */
[----:B------:R-:W-:-:S09]  /*2be0*/  UISETP.NE.OR UP0, UPT, UR25, 0x1, UP0 ;  /* 0x000000011900788c */ /* 0x000fd20008705670 */
[----:B------:R-:W-:Y:S05]  /*2bf0*/  BRA.U UP0, `(.L_x_48) ;  /* 0x0000000500487547 */ /* 0x000fea000b800000 */
[----:B------:R-:W-:Y:S01]  /*2c00*/  ISETP.GE.U32.AND P2, PT, R0, 0x4, PT ;  /* 0x000000040000780c */ /* 0x000fe20003f46070 */
[----:B------:R-:W-:Y:S01]  /*2c10*/  IMAD.MOV.U32 R12, RZ, RZ, 0x1 ;  /* 0x00000001ff0c7424 */ /* 0x000fe200078e00ff */
[----:B------:R-:W-:Y:S02]  /*2c20*/  CS2R R10, SRZ ;  /* 0x00000000000a7805 */ /* 0x000fe4000001ff00 */
[----:B------:R-:W-:Y:S01]  /*2c30*/  CS2R R8, SRZ ;  /* 0x0000000000087805 */ /* 0x000fe2000001ff00 */
[----:B------:R-:W-:Y:S01]  /*2c40*/  UMOV UR6, 0x400 ;  /* 0x0000040000067882 */ /* 0x000fe20000000000 */
[----:B------:R-:W-:Y:S01]  /*2c50*/  UMOV UR5, URZ ;  /* 0x000000ff00057c82 */ /* 0x000fe20008000000 */
[----:B------:R-:W-:-:S12]  /*2c60*/  ULEA UR6, UR47, UR6, 0x18 ;  /* 0x000000062f067291 */ /* 0x000fd8000f8ec0ff */
.L_x_52:
[----:B------:R-:W-:Y:S02]  /*2c70*/  LEA R2, R8, UR6, 0x3 ;  /* 0x0000000608027c11 */ /* 0x000fe4000f8e18ff */
[----:B------:R-:W-:-:S03]  /*2c80*/  SHF.L.U32 R4, R9, 0x1f, RZ ;  /* 0x0000001f09047819 */ /* 0x000fc600000006ff */
[----:B------:R-:W-:Y:S01]  /*2c90*/  VIADD R5, R2, 0x110 ;  /* 0x0000011002057836 */ /* 0x000fe20000000000 */
[----:B------:R-:W1:Y:S02]  /*2ca0*/  SYNCS.PHASECHK.TRANS64.TRYWAIT P0, [R2+URZ+0x100], R4 ;  /* 0x00010004020075a7 */ /* 0x000e6400080011ff */
[----:B-1----:R-:W-:Y:S05]  /*2cb0*/  @!P0 BRA `(.L_x_49) ;  /* 0x0000006400288947 */ /* 0x002fea0003800000 */
.L_x_162:
[----:B------:R-:W-:Y:S01]  /*2cc0*/  ULEA UR4, UR5, UR6, 0x3 ;  /* 0x0000000605047291 */ /* 0x000fe2000f8e18ff */
[----:B-1----:R-:W-:Y:S01]  /*2cd0*/  PRMT R2, RZ, 0x654, R5 ;  /* 0x00000654ff027816 */ /* 0x002fe20000000005 */
[----:B------:R-:W-:Y:S01]  /*2ce0*/  @!P2 IMAD.MOV.U32 R4, RZ, RZ, 0x10 ;  /* 0x00000010ff04a424 */ /* 0x000fe200078e00ff */
[----:B------:R-:W-:Y:S01]  /*2cf0*/  SHF.L.U32 R5, R12, 0x1f, RZ ;  /* 0x0000001f0c057819 */ /* 0x000fe200000006ff */
[----:B------:R-:W-:Y:S01]  /*2d00*/  UIADD3 UR7, UPT, UPT, UR4, 0xa0, URZ ;  /* 0x000000a004077890 */ /* 0x000fe2000fffe0ff */
[----:B------:R1:W-:Y:S05]  /*2d10*/  SYNCS.ARRIVE.TRANS64.RED.A1T0 RZ, [R2+URZ], RZ ;  /* 0x000000ff02ff79a7 */ /* 0x0003ea00081004ff */
[----:B------:R-:W-:Y:S01]  /*2d20*/  IMAD.U32 R6, RZ, RZ, UR7 ;  /* 0x00000007ff067e24 */ /* 0x000fe2000f8e00ff */
[----:B------:R-:W2:Y:S04]  /*2d30*/  SYNCS.PHASECHK.TRANS64.TRYWAIT P0, [UR4+0xb0], R5 ;  /* 0x0000b005ff0075a7 */ /* 0x000ea80008001104 */
[----:B------:R-:W-:Y:S01]  /*2d40*/  PRMT R6, R0, 0x654, R6 ;  /* 0x0000065400067816 */ /* 0x000fe20000000006 */
[----:B-12---:R-:W-:Y:S06]  /*2d50*/  @!P0 BRA `(.L_x_50) ;  /* 0x0000006400148947 */ /* 0x006fec0003800000 */
.L_x_164:
[----:B------:R-:W-:Y:S01]  /*2d60*/  ULEA UR8, UR5, UR6, 0x4 ;  /* 0x0000000605087291 */ /* 0x000fe2000f8e20ff */
[----:B------:R-:W-:Y:S01]  /*2d70*/  SEL R3, R6, R3, !P2 ;  /* 0x0000000306037207 */ /* 0x000fe20005000000 */
[----:B------:R-:W-:Y:S01]  /*2d80*/  UIADD3 UR9, UPT, UPT, UR4, 0xa0, URZ ;  /* 0x000000a004097890 */ /* 0x000fe2000fffe0ff */
[----:B-1----:R-:W-:Y:S01]  /*2d90*/  LEA R2, R11, UR6, 0x3 ;  /* 0x000000060b027c11 */ /* 0x002fe2000f8e18ff */
[----:B------:R-:W-:Y:S01]  /*2da0*/  UIADD3 UR8, UPT, UPT, UR8, 0x130, URZ ;  /* 0x0000013008087890 */ /* 0x000fe2000fffe0ff */
[----:B------:R1:W-:Y:S01]  /*2db0*/  @!P2 SYNCS.ARRIVE.TRANS64.RED RZ, [R3+URZ], R4 ;  /* 0x0000000403ffa9a7 */ /* 0x0003e200080004ff */
[----:B------:R-:W-:Y:S01]  /*2dc0*/  UIADD3 UR4, UPT, UPT, UR5, 0x1, URZ ;  /* 0x0000000105047890 */ /* 0x000fe2000fffe0ff */
[----:B------:R-:W-:-:S03]  /*2dd0*/  VIADD R8, R8, 0x1 ;  /* 0x0000000108087836 */ /* 0x000fc60000000000 */
[----:B------:R-:W-:Y:S02]  /*2de0*/  UISETP.NE.AND UP0, UPT, UR4, 0x2, UPT ;  /* 0x000000020400788c */ /* 0x000fe4000bf05270 */
[----:B------:R-:W-:Y:S01]  /*2df0*/  ISETP.NE.AND P0, PT, R8, 0x2, PT ;  /* 0x000000020800780c */ /* 0x000fe20003f05270 */
[----:B------:R-:W-:Y:S06]  /*2e00*/  UGETNEXTWORKID.BROADCAST [UR8], [UR9] ;  /* 0x00000000080073ca */ /* 0x000fec0008000100 */
[----:B------:R-:W-:Y:S02]  /*2e10*/  USEL UR7, URZ, 0x1, UP0 ;  /* 0x00000001ff077887 */ /* 0x000fe40008000000 */
[----:B------:R-:W-:-:S04]  /*2e20*/  USEL UR5, UR4, URZ, UP0 ;  /* 0x000000ff04057287 */ /* 0x000fc80008000000 */
[----:B------:R-:W-:Y:S02]  /*2e30*/  LOP3.LUT R12, R12, UR7, RZ, 0x3c, !PT ;  /* 0x000000070c0c7c12 */ /* 0x000fe4000f8e3cff */
[----:B-1----:R-:W-:-:S04]  /*2e40*/  SHF.L.U32 R4, R10, 0x1f, RZ ;  /* 0x0000001f0a047819 */ /* 0x002fc800000006ff */
[----:B------:R-:W1:Y:S02]  /*2e50*/  SYNCS.PHASECHK.TRANS64.TRYWAIT P1, [R2+URZ+0xa0], R4 ;  /* 0x0000a004020075a7 */ /* 0x000e6400080211ff */
[----:B-1----:R-:W-:Y:S05]  /*2e60*/  @!P1 BRA `(.L_x_51) ;  /* 0x0000006000e89947 */ /* 0x002fea0003800000 */
.L_x_165:
[C---:B-1----:R-:W-:Y:S01]  /*2e70*/  LEA R4, R11.reuse, UR6, 0x4 ;  /* 0x000000060b047c11 */ /* 0x042fe2000f8e20ff */
[----:B------:R-:W-:Y:S01]  /*2e80*/  VIADD R2, R2, 0xb0 ;  /* 0x000000b002027836 */ /* 0x000fe20000000000 */
[----:B------:R-:W-:Y:S01]  /*2e90*/  SEL R8, R8, RZ, P0 ;  /* 0x000000ff08087207 */ /* 0x000fe20000000000 */
[----:B------:R-:W-:-:S03]  /*2ea0*/  VIADD R11, R11, 0x1 ;  /* 0x000000010b0b7836 */ /* 0x000fc60000000000 */
[----:B------:R-:W1:Y:S01]  /*2eb0*/  LDS.128 R4, [R4+0x130] ;  /* 0x0001300004047984 */ /* 0x000e620000000c00 */
[----:B------:R-:W-:Y:S02]  /*2ec0*/  PRMT R2, RZ, 0x654, R2 ;  /* 0x00000654ff027816 */ /* 0x000fe40000000002 */
[C---:B------:R-:W-:Y:S01]  /*2ed0*/  ISETP.NE.AND P1, PT, R11.reuse, 0x2, PT ;  /* 0x000000020b00780c */ /* 0x040fe20003f25270 */
[----:B------:R-:W-:Y:S01]  /*2ee0*/  @!PT LDS RZ, [RZ] ;  /* 0x00000000fffff984 */ /* 0x000fe20000000800 */
[----:B------:R-:W-:Y:S01]  /*2ef0*/  @!PT LDS RZ, [RZ] ;  /* 0x00000000fffff984 */ /* 0x000fe20000000800 */
[----:B------:R-:W-:Y:S01]  /*2f00*/  @!PT LDS RZ, [RZ] ;  /* 0x00000000fffff984 */ /* 0x000fe20000000800 */
[----:B------:R-:W-:Y:S01]  /*2f10*/  @!PT LDS RZ, [RZ] ;  /* 0x00000000fffff984 */ /* 0x000fe20000000800 */
[----:B------:R2:W-:Y:S06]  /*2f20*/  MEMBAR.ALL.CTA ;  /* 0x0000000000007992 */ /* 0x0005ec0000008000 */
[----:B--2---:R-:W2:Y:S01]  /*2f30*/  FENCE.VIEW.ASYNC.S ;  /* 0x00000000000073c6 */ /* 0x004ea20000000000 */
[----:B------:R-:W-:Y:S01]  /*2f40*/  SEL R11, R11, RZ, P1 ;  /* 0x000000ff0b0b7207 */ /* 0x000fe20000800000 */
[----:B--2---:R2:W-:Y:S01]  /*2f50*/  SYNCS.ARRIVE.TRANS64.RED.A1T0 RZ, [R2+URZ], RZ ;  /* 0x000000ff02ff79a7 */ /* 0x0045e200081004ff */
[----:B-1----:R-:W-:-:S02]  /*2f60*/  LOP3.LUT P3, RZ, R6, 0x1, RZ, 0xc0, !PT ;  /* 0x0000000106ff7812 */ /* 0x002fc4000786c0ff */
[----:B------:R-:W-:-:S04]  /*2f70*/  SEL R4, RZ, 0x1, P1 ;  /* 0x00000001ff047807 */ /* 0x000fc80000800000 */
[----:B------:R-:W-:Y:S02]  /*2f80*/  LOP3.LUT R10, R10, R4, RZ, 0x3c, !PT ;  /* 0x000000040a0a7212 */ /* 0x000fe400078e3cff */
[----:B--2---:R-:W-:-:S04]  /*2f90*/  SEL R2, RZ, 0x1, P0 ;  /* 0x00000001ff027807 */ /* 0x004fc80000000000 */
[----:B------:R-:W-:Y:S01]  /*2fa0*/  LOP3.LUT R9, R9, R2, RZ, 0x3c, !PT ;  /* 0x0000000209097212 */ /* 0x000fe200078e3cff */
[----:B------:R-:W-:Y:S06]  /*2fb0*/  @P3 BRA `(.L_x_52) ;  /* 0xfffffffc002c3947 */ /* 0x000fec000383ffff */
[----:B------:R-:W-:Y:S01]  /*2fc0*/  ULEA UR4, UR5, UR6, 0x3 ;  /* 0x0000000605047291 */ /* 0x000fe2000f8e18ff */
[----:B------:R-:W-:-:S08]  /*2fd0*/  SHF.L.U32 R2, R12, 0x1f, RZ ;  /* 0x0000001f0c027819 */ /* 0x000fd000000006ff */
[----:B------:R-:W1:Y:S02]  /*2fe0*/  SYNCS.PHASECHK.TRANS64 P0, [UR4+0xb0], R2 ;  /* 0x0000b002ff0075a7 */ /* 0x000e640008001004 */
[----:B-1----:R-:W-:Y:S05]  /*2ff0*/  @P0 BRA `(.L_x_53) ;  /* 0x0000000000080947 */ /* 0x002fea0003800000 */
[----:B------:R-:W1:Y:S02]  /*3000*/  SYNCS.PHASECHK.TRANS64.TRYWAIT P0, [UR4+0xb0], R2 ;  /* 0x0000b002ff0075a7 */ /* 0x000e640008001104 */
[----:B-1----:R-:W-:Y:S05]  /*3010*/  @!P0 BRA `(.L_x_54) ;  /* 0x0000006000908947 */ /* 0x002fea0003800000 */
.L_x_53:
[----:B------:R-:W-:-:S04]  /*3020*/  UIADD3 UR7, UPT, UPT, UR5, 0x1, URZ ;  /* 0x0000000105077890 */ /* 0x000fc8000fffe0ff */
[----:B------:R-:W-:-:S04]  /*3030*/  UISETP.NE.AND UP0, UPT, UR7, 0x2, UPT ;  /* 0x000000020700788c */ /* 0x000fc8000bf05270 */
[----:B------:R-:W-:Y:S02]  /*3040*/  USEL UR8, URZ, 0x1, UP0 ;  /* 0x00000001ff087887 */ /* 0x000fe40008000000 */
[----:B------:R-:W-:-:S04]  /*3050*/  USEL UR7, UR7, URZ, UP0 ;  /* 0x000000ff07077287 */ /* 0x000fc80008000000 */
[----:B------:R-:W-:Y:S01]  /*3060*/  ULEA UR7, UR7, UR6, 0x3 ;  /* 0x0000000607077291 */ /* 0x000fe2000f8e18ff */
[----:B-1----:R-:W-:-:S04]  /*3070*/  LOP3.LUT R2, R12, UR8, RZ, 0x3c, !PT ;  /* 0x000000080c027c12 */ /* 0x002fc8000f8e3cff */
[----:B------:R-:W-:-:S04]  /*3080*/  SHF.L.U32 R0, R2, 0x1f, RZ ;  /* 0x0000001f02007819 */ /* 0x000fc800000006ff */
[----:B------:R-:W1:Y:S02]  /*3090*/  SYNCS.PHASECHK.TRANS64 P0, [UR7+0xb0], R0 ;  /* 0x0000b000ff0075a7 */ /* 0x000e640008001007 */
[----:B-1----:R-:W-:Y:S05]  /*30a0*/  @P0 EXIT ;  /* 0x000000000000094d */ /* 0x002fea0003800000 */
[----:B------:R-:W-:Y:S02]  /*30b0*/  SHF.L.U32 R2, R2, 0x1f, RZ ;  /* 0x0000001f02027819 */ /* 0x000fe400000006ff */
[----:B------:R-:W-:-:S07]  /*30c0*/  MOV R0, UR7 ;  /* 0x0000000700007c02 */ /* 0x000fce0008000f00 */
.L_x_55:
[----:B-1----:R1:W2:Y:S02]  /*30d0*/  SYNCS.PHASECHK.TRANS64.TRYWAIT P0, [R0+URZ+0xb0], R2 ;  /* 0x0000b002000075a7 */ /* 0x0022a400080011ff */
[----:B--2---:R-:W-:Y:S05]  /*30e0*/  @!P0 NANOSLEEP.SYNCS 0x989680 ;  /* 0x009896800000895d */ /* 0x004fea0003900000 */
[----:B------:R-:W2:Y:S02]  /*30f0*/  @!P0 SYNCS.PHASECHK.TRANS64 P0, [R0+URZ+0xb0], R2 ;  /* 0x0000b002000085a7 */ /* 0x000ea400080010ff */
[----:B--2---:R-:W-:Y:S05]  /*3100*/  @P0 EXIT ;  /* 0x000000000000094d */ /* 0x004fea0003800000 */
[----:B------:R-:W-:Y:S05]  /*3110*/  BRA `(.L_x_55) ;  /* 0xfffffffc00ec7947 */ /* 0x000fea000383ffff */
.L_x_48:
[----:B------:R-:W-:Y:S05]  /*3120*/  BRA.U UP4, `(.L_x_56) ;  /* 0x0000001104d47547 */ /* 0x000fea000b800000 */
[----:B------:R-:W-:Y:S01]  /*3130*/  UMOV UR4, 0x40 ;  /* 0x0000004000047882 */ /* 0x000fe20000000000 */
[----:B------:R-:W-:Y:S01]  /*3140*/  NOP ;  /* 0x0000000000007918 */ /* 0x000fe20000000000 */
[----:B------:R-:W-:Y:S01]  /*3150*/  ULEA UR5, UR47, UR4, 0x18 ;  /* 0x000000042f057291 */ /* 0x000fe2000f8ec0ff */
[----:B------:R-:W-:Y:S02]  /*3160*/  UMOV UR6, 0x400 ;  /* 0x0000040000067882 */ /* 0x000fe40000000000 */
[----:B------:R-:W-:-:S06]  /*3170*/  ULEA UR6, UR47, UR6, 0x18 ;  /* 0x000000062f067291 */ /* 0x000fcc000f8ec0ff */
[----:B------:R-:W1:Y:S02]  /*3180*/  LDS.U8 R0, [UR5+0x1c] ;  /* 0x00001c05ff007984 */ /* 0x000e640008000000 */
[----:B-1----:R-:W-:-:S13]  /*3190*/  ISETP.NE.AND P0, PT, R0, RZ, PT ;  /* 0x000000ff0000720c */ /* 0x002fda0003f05270 */
[----:B------:R-:W-:Y:S05]  /*31a0*/  @P0 BRA `(.L_x_57) ;  /* 0x0000000400080947 */ /* 0x000fea0003800000 */
[----:B------:R-:W-:Y:S02]  /*31b0*/  UISETP.NE.U32.AND UP1, UPT, UR48, 0x1, UPT ;  /* 0x000000013000788c */ /* 0x000fe4000bf25070 */
[----:B------:R-:W-:-:S07]  /*31c0*/  UIADD3 UR7, UPT, UPT, UR5, 0x8, URZ ;  /* 0x0000000805077890 */ /* 0x000fce000fffe0ff */
[----:B------:R-:W-:Y:S05]  /*31d0*/  BRA.U !UP1, `(.L_x_58) ;  /* 0x00000001099c7547 */ /* 0x000fea000b800000 */
[----:B------:R-:W-:Y:S01]  /*31e0*/  ELECT P0, URZ, PT ;  /* 0x0000000000ff782f */ /* 0x000fe20003800000 */
[----:B------:R-:W-:-:S12]  /*31f0*/  BSSY B0, `(.L_x_58) ;  /* 0x0000025000007945 */ /* 0x000fd80003800000 */
[----:B------:R-:W-:Y:S05]  /*3200*/  @!P0 BRA `(.L_x_59) ;  /* 0x00000000008c8947 */ /* 0x000fea0003800000 */
[----:B------:R-:W-:-:S05]  /*3210*/  UMOV UR4, 0x10 ;  /* 0x0000001000047882 */ /* 0x000fca0000000000 */
[----:B------:R-:W-:Y:S04]  /*3220*/  DEPBAR.LE SB1, 0x36 ;  /* 0x00009d800000791a */ /* 0x000fe80000000000 */
[----:B------:R-:W1:Y:S02]  /*3230*/  UTCATOMSWS.2CTA.FIND_AND_SET.ALIGN UP0, UR4, UR4 ;  /* 0x00000004000475e3 */ /* 0x000e640008200800 */
[----:B-1----:R-:W-:Y:S01]  /*3240*/  MOV R10, UR4 ;  /* 0x00000004000a7c02 */ /* 0x002fe20008000f00 */
[----:B------:R-:W-:Y:S06]  /*3250*/  BRA.U UP0, `(.L_x_60) ;  /* 0x0000000100187547 */ /* 0x000fec000b800000 */
.L_x_61:
[----:B------:R-:W-:Y:S05]  /*3260*/  NANOSLEEP 0x64 ;  /* 0x000000640000795d */ /* 0x000fea0003800000 */
[----:B------:R-:W-:-:S05]  /*3270*/  UMOV UR4, 0x10 ;  /* 0x0000001000047882 */ /* 0x000fca0000000000 */
[----:B------:R-:W-:Y:S04]  /*3280*/  DEPBAR.LE SB1, 0x36 ;  /* 0x00009d800000791a */ /* 0x000fe80000000000 */
[----:B------:R-:W1:Y:S02]  /*3290*/  UTCATOMSWS.2CTA.FIND_AND_SET.ALIGN UP0, UR4, UR4 ;  /* 0x00000004000475e3 */ /* 0x000e640008200800 */
[----:B-1----:R-:W-:Y:S01]  /*32a0*/  MOV R10, UR4 ;  /* 0x00000004000a7c02 */ /* 0x002fe20008000f00 */
[----:B------:R-:W-:Y:S05]  /*32b0*/  BRA.U !UP0, `(.L_x_61) ;  /* 0xfffffffd08e87547 */ /* 0x000fea000b83ffff */
.L_x_60:
[----:B------:R-:W1:Y:S01]  /*32c0*/  LDS R6, [UR5+0x10] ;  /* 0x00001005ff067984 */ /* 0x000e620008000800 */
[----:B------:R-:W-:Y:S01]  /*32d0*/  IMAD.U32 R0, RZ, RZ, UR6 ;  /* 0x00000006ff007e24 */ /* 0x000fe2000f8e00ff */
[----:B------:R-:W-:-:S03]  /*32e0*/  MOV R4, UR49 ;  /* 0x0000003100047c02 */ /* 0x000fc60008000f00 */
[----:B------:R-:W-:Y:S01]  /*32f0*/  VIADD R0, R0, 0x150 ;  /* 0x0000015000007836 */ /* 0x000fe20000000000 */
[----:B-1----:R-:W-:-:S04]  /*3300*/  SHF.L.U32 R6, R6, 0x1f, RZ ;  /* 0x0000001f06067819 */ /* 0x002fc800000006ff */
[----:B------:R-:W1:Y:S02]  /*3310*/  SYNCS.PHASECHK.TRANS64.TRYWAIT P0, [UR5+0x8], R6 ;  /* 0x00000806ff0075a7 */ /* 0x000e640008001105 */
[----:B-1----:R-:W-:Y:S05]  /*3320*/  @P0 BRA `(.L_x_62) ;  /* 0x0000000000080947 */ /* 0x002fea0003800000 */
[----:B------:R-:W1:Y:S02]  /*3330*/  SYNCS.PHASECHK.TRANS64.TRYWAIT P0, [UR5+0x8], R6 ;  /* 0x00000806ff0075a7 */ /* 0x000e640008001105 */
[----:B-1----:R-:W-:Y:S05]  /*3340*/  @!P0 BRA `(.L_x_63) ;  /* 0x0000005c00dc8947 */ /* 0x002fea0003800000 */
.L_x_62:
[----:B------:R-:W-:Y:S01]  /*3350*/  PRMT R4, R4, 0x654, R0 ;  /* 0x0000065404047816 */ /* 0x000fe20000000000 */
[----:B------:R-:W-:Y:S01]  /*3360*/  HFMA2 R0, -RZ, RZ, 0, 5.9604644775390625e-08 ;  /* 0x00000001ff007431 */ /* 0x000fe200000001ff */
[----:B------:R-:W-:Y:S01]  /*3370*/  UPRMT UR4, UR49, 0x654, UR7 ;  /* 0x0000065431047896 */ /* 0x000fe20008000007 */
[----:B------:R-:W-:Y:S02]  /*3380*/  IMAD.MOV.U32 R8, RZ, RZ, 0xffff ;  /* 0x0000ffffff087424 */ /* 0x000fe400078e00ff */
[----:B-1----:R-:W-:Y:S02]  /*3390*/  IMAD.MOV.U32 R6, RZ, RZ, 0x4 ;  /* 0x00000004ff067424 */ /* 0x002fe400078e00ff */
[----:B------:R-:W-:Y:S01]  /*33a0*/  IMAD.SHL.U32 R9, R10, 0x20, RZ ;  /* 0x000000200a097824 */ /* 0x000fe200078e00ff */
[----:B------:R-:W-:Y:S02]  /*33b0*/  MOV R5, UR4 ;  /* 0x0000000400057c02 */ /* 0x000fe40008000f00 */
[-C--:B------:R-:W-:Y:S01]  /*33c0*/  SHF.L.U32 R8, R8, R10.reuse, RZ ;  /* 0x0000000a08087219 */ /* 0x080fe200000006ff */
[----:B------:R1:W-:Y:S01]  /*33d0*/  SYNCS.ARRIVE.TRANS64.RED RZ, [UR4], R6 ;  /* 0x00000006ffff79a7 */ /* 0x0003e20008000404 */
[----:B------:R-:W-:Y:S01]  /*33e0*/  SHF.L.U32 R7, R0, R10, RZ ;  /* 0x0000000a00077219 */ /* 0x000fe200000006ff */
[----:B------:R1:W-:Y:S04]  /*33f0*/  STS [UR6+0x150], R9 ;  /* 0x00015009ff007988 */ /* 0x0003e80008000806 */
[----:B------:R1:W-:Y:S04]  /*3400*/  STAS [R4.64], R10 ;  /* 0x0000000a04007dbd */ /* 0x0003e8000c0008ff */
[----:B------:R1:W-:Y:S04]  /*3410*/  ATOMS.OR RZ, [UR5+0x14], R8 ;  /* 0x00001408ffff798c */ /* 0x0003e8000b000005 */
[----:B------:R1:W-:Y:S04]  /*3420*/  ATOMS.OR RZ, [UR5+0x18], R7 ;  /* 0x00001807ffff798c */ /* 0x0003e8000b000005 */
[----:B------:R1:W-:Y:S02]  /*3430*/  ATOMS.XOR RZ, [UR5+0x10], R0 ;  /* 0x00001000ffff798c */ /* 0x0003e4000b800005 */
.L_x_59:
[----:B------:R-:W-:Y:S05]  /*3440*/  BSYNC B0 ;  /* 0x0000000000007941 */ /* 0x000fea0003800000 */
.L_x_58:
[----:B------:R-:W-:Y:S05]  /*3450*/  BRA.U UP1, `(.L_x_64) ;  /* 0x00000001016c7547 */ /* 0x000fea000b800000 */
[----:B------:R-:W-:-:S03]  /*3460*/  UMOV UR4, 0xffffffff ;  /* 0xffffffff00047882 */ /* 0x000fc60000000000 */
[----:B------:R-:W-:Y:S05]  /*3470*/  BRA.DIV UR4, `(.L_x_65) ;  /* 0x0000005e04a87947 */ /* 0x000fea000b800000 */
[----:B------:R-:W-:-:S13]  /*3480*/  ELECT P6, URZ, PT ;  /* 0x0000000000ff782f */ /* 0x000fda00038c0000 */
.L_x_169:
[----:B------:R-:W-:Y:S05]  /*3490*/  @!P6 BRA `(.L_x_64) ;  /* 0x00000000005ce947 */ /* 0x000fea0003800000 */
[----:B-1----:R-:W1:Y:S02]  /*34a0*/  LDS R4, [UR5+0x10] ;  /* 0x00001005ff047984 */ /* 0x002e640008000800 */
[----:B-1----:R-:W-:-:S04]  /*34b0*/  SHF.L.U32 R4, R4, 0x1f, RZ ;  /* 0x0000001f04047819 */ /* 0x002fc800000006ff */
[----:B------:R-:W1:Y:S02]  /*34c0*/  SYNCS.PHASECHK.TRANS64.TRYWAIT P0, [UR5+0x8], R4 ;  /* 0x00000804ff0075a7 */ /* 0x000e640008001105 */
[----:B-1----:R-:W-:Y:S05]  /*34d0*/  @P0 BRA `(.L_x_66) ;  /* 0x0000000000080947 */ /* 0x002fea0003800000 */
[----:B------:R-:W1:Y:S02]  /*34e0*/  SYNCS.PHASECHK.TRANS64.TRYWAIT P0, [UR5+0x8], R4 ;  /* 0x00000804ff0075a7 */ /* 0x000e640008001105 */
[----:B-1----:R-:W-:Y:S05]  /*34f0*/  @!P0 BRA `(.L_x_67) ;  /* 0x0000005c00a88947 */ /* 0x002fea0003800000 */
.L_x_66:
[----:B------:R-:W2:Y:S01]  /*3500*/  LDS R6, [UR6+0x150] ;  /* 0x00015006ff067984 */ /* 0x000ea20008000800 */
[----:B-1----:R-:W-:Y:S02]  /*3510*/  HFMA2 R0, -RZ, RZ, 0, 5.9604644775390625e-08 ;  /* 0x00000001ff007431 */ /* 0x002fe400000001ff */
[----:B------:R-:W-:Y:S01]  /*3520*/  IMAD.MOV.U32 R4, RZ, RZ, 0xffff ;  /* 0x0000ffffff047424 */ /* 0x000fe200078e00ff */
[----:B------:R-:W-:Y:S01]  /*3530*/  UPRMT UR4, UR49, 0x654, UR7 ;  /* 0x0000065431047896 */ /* 0x000fe20008000007 */
[----:B--2---:R-:W-:-:S03]  /*3540*/  IMAD.SHL.U32 R5, R6, 0x20, RZ ;  /* 0x0000002006057824 */ /* 0x004fc600078e00ff */
[-C--:B------:R-:W-:Y:S02]  /*3550*/  SHF.L.U32 R4, R4, R6.reuse, RZ ;  /* 0x0000000604047219 */ /* 0x080fe400000006ff */
[----:B------:R-:W-:Y:S01]  /*3560*/  SHF.L.U32 R6, R0, R6, RZ ;  /* 0x0000000600067219 */ /* 0x000fe200000006ff */
[----:B------:R2:W-:Y:S04]  /*3570*/  STS [UR6+0x150], R5 ;  /* 0x00015005ff007988 */ /* 0x0005e80008000806 */
[----:B------:R2:W-:Y:S04]  /*3580*/  ATOMS.OR RZ, [UR5+0x14], R4 ;  /* 0x00001404ffff798c */ /* 0x0005e8000b000005 */
[----:B------:R2:W-:Y:S01]  /*3590*/  ATOMS.OR RZ, [UR5+0x18], R6 ;  /* 0x00001806ffff798c */ /* 0x0005e2000b000005 */
[----:B------:R-:W-:Y:S03]  /*35a0*/  SYNCS.ARRIVE.TRANS64.RED.A1T0 RZ, [UR4], RZ ;  /* 0x000000ffffff79a7 */ /* 0x000fe60008100404 */
[----:B------:R2:W-:Y:S01]  /*35b0*/  ATOMS.XOR RZ, [UR5+0x10], R0 ;  /* 0x00001000ffff798c */ /* 0x0005e2000b800005 */
[----:B------:R-:W-:Y:S05]  /*35c0*/  BRA `(.L_x_64) ;  /* 0x0000000000107947 */ /* 0x000fea0003800000 */
.L_x_57:
[----:B------:R-:W-:Y:S02]  /*35d0*/  MOV R0, 0xffffffff ;  /* 0xffffffff00007802 */ /* 0x000fe40000000f00 */
[----:B------:R-:W-:-:S03]  /*35e0*/  MOV R4, 0x3610 ;  /* 0x0000361000047802 */ /* 0x000fc60000000f00 */
[----:B------:R1:W-:Y:S04]  /*35f0*/  STS [UR6+0x150], R0 ;  /* 0x00015000ff007988 */ /* 0x0003e80008000806 */
[----:B-1---5:R-:W-:Y:S05]  /*3600*/  CALL.REL.NOINC `($__internal_1_$__cuda_sm10x_tcgen05_guardrail_trap_phase_invalid_during_alloc) ;  /* 0x00000064007c7944 */ /* 0x022fea0003c00000 */
.L_x_64:
[----:B------:R-:W-:Y:S05]  /*3610*/  WARPSYNC.ALL ;  /* 0x0000000000007948 */ /* 0x000fea0003800000 */
[----:B------:R-:W3:Y:S01]  /*3620*/  S2UR UR4, SR_CgaCtaId ;  /* 0x00000000000479c3 */ /* 0x000ee20000008800 */
[----:B------:R-:W-:Y:S01]  /*3630*/  UMOV UR26, 0x400 ;  /* 0x00000400001a7882 */ /* 0x000fe20000000000 */
[----:B------:R-:W-:-:S06]  /*3640*/  NOP ;  /* 0x0000000000007918 */ /* 0x000fcc0000000000 */
[----:B------:R-:W-:Y:S06]  /*3650*/  BAR.ARV 0x6, 0xa0 ;  /* 0x0182800000007b1d */ /* 0x000fec0000002000 */
[----:B------:R-:W4:Y:S01]  /*3660*/  LDCU UR6, c[0x0][0x38c] ;  /* 0x00007180ff0677ac */ /* 0x000f220008000800 */
[----:B------:R-:W-:Y:S01]  /*3670*/  LOP3.LUT R3, R3, 0xffff, RZ, 0xc0, !PT ;  /* 0x0000ffff03037812 */ /* 0x000fe200078ec0ff */
[----:B-1----:R-:W-:Y:S01]  /*3680*/  IMAD.MOV.U32 R9, RZ, RZ, 0x1 ;  /* 0x00000001ff097424 */ /* 0x002fe200078e00ff */
[----:B------:R-:W-:Y:S01]  /*3690*/  LOP3.LUT R2, R2, 0xffff, RZ, 0xc0, !PT ;  /* 0x0000ffff02027812 */ /* 0x000fe200078ec0ff */
[----:B------:R-:W-:Y:S01]  /*36a0*/  IMAD.MOV.U32 R8, RZ, RZ, RZ ;  /* 0x000000ffff087224 */ /* 0x000fe200078e00ff */
[----:B------:R-:W-:Y:S01]  /*36b0*/  R2UR UR28, R3 ;  /* 0x00000000031c72ca */ /* 0x000fe200000e0000 */
[----:B------:R-:W-:Y:S01]  /*36c0*/  UMOV UR32, URZ ;  /* 0x000000ff00207c82 */ /* 0x000fe20008000000 */
[----:B------:R-:W-:-:S02]  /*36d0*/  R2UR UR42, R2 ;  /* 0x00000000022a72ca */ /* 0x000fc400000e0000 */
[----:B------:R-:W-:Y:S01]  /*36e0*/  CS2R R2, SRZ ;  /* 0x0000000000027805 */ /* 0x000fe2000001ff00 */
[----:B------:R-:W-:Y:S01]  /*36f0*/  UMOV UR23, URZ ;  /* 0x000000ff00177c82 */ /* 0x000fe20008000000 */
[----:B---3--:R-:W-:Y:S01]  /*3700*/  ULEA UR26, UR4, UR26, 0x18 ;  /* 0x0000001a041a7291 */ /* 0x008fe2000f8ec0ff */
[----:B------:R-:W-:Y:S01]  /*3710*/  UMOV UR22, URZ ;  /* 0x000000ff00167c82 */ /* 0x000fe20008000000 */
[----:B------:R-:W-:Y:S02]  /*3720*/  UISETP.NE.AND UP3, UPT, UR48, URZ, UPT ;  /* 0x000000ff3000728c */ /* 0x000fe4000bf65270 */
[----:B------:R-:W-:Y:S02]  /*3730*/  UIADD3 UR4, UPT, UPT, UR26, 0x4300, URZ ;  /* 0x000043001a047890 */ /* 0x000fe4000fffe0ff */
[----:B------:R-:W-:-:S03]  /*3740*/  UIADD3 UR5, UPT, UPT, UR26, 0xe300, URZ ;  /* 0x0000e3001a057890 */ /* 0x000fc6000fffe0ff */
[----:B--2---:R-:W1:Y:S01]  /*3750*/  LDS R0, [UR26+0x150] ;  /* 0x0001501aff007984 */ /* 0x004e620008000800 */
[----:B----4-:R-:W-:Y:S02]  /*3760*/  UIADD3 UR6, UPT, UPT, UR6, 0x3f, URZ ;  /* 0x0000003f06067890 */ /* 0x010fe4000fffe0ff */
[----:B------:R-:W-:Y:S02]  /*3770*/  USHF.R.U32.HI UR4, URZ, 0x4, UR4 ;  /* 0x00000004ff047899 */ /* 0x000fe40008011604 */
[----:B------:R-:W-:Y:S02]  /*3780*/  USHF.R.S32.HI UR33, URZ, 0x1f, UR6 ;  /* 0x0000001fff217899 */ /* 0x000fe40008011406 */
[----:B------:R-:W-:Y:S02]  /*3790*/  USHF.R.U32.HI UR5, URZ, 0x4, UR5 ;  /* 0x00000004ff057899 */ /* 0x000fe40008011605 */
[----:B------:R-:W-:Y:S02]  /*37a0*/  ULEA.HI UR33, UR33, UR6, URZ, 0x6 ;  /* 0x0000000621217291 */ /* 0x000fe4000f8f30ff */
[----:B------:R-:W-:-:S02]  /*37b0*/  ULOP3.LUT UR29, UR4, 0x3fff, URZ, 0xc0, !UPT ;  /* 0x00003fff041d7892 */ /* 0x000fc4000f8ec0ff */
[----:B------:R-:W-:Y:S01]  /*37c0*/  USHF.R.S32.HI UR33, URZ, 0x6, UR33 ;  /* 0x00000006ff217899 */ /* 0x000fe20008011421 */
[----:B------:R-:W-:Y:S01]  /*37d0*/  UMOV UR40, 0x0 ;  /* 0x0000000000287882 */ /* 0x000fe20000000000 */
[----:B------:R-:W-:Y:S02]  /*37e0*/  UMOV UR41, 0x8210010 ;  /* 0x0821001000297882 */ /* 0x000fe40000000000 */
[----:B------:R-:W-:Y:S02]  /*37f0*/  UISETP.LT.AND UP0, UPT, UR33, 0x1, UPT ;  /* 0x000000012100788c */ /* 0x000fe4000bf01270 */
[----:B------:R-:W-:Y:S02]  /*3800*/  ULOP3.LUT UR30, UR5, 0x3fff, URZ, 0xc0, !UPT ;  /* 0x00003fff051e7892 */ /* 0x000fe4000f8ec0ff */
[----:B------:R-:W-:Y:S02]  /*3810*/  ULOP3.LUT UR29, UR29, 0x10000, URZ, 0xfc, !UPT ;  /* 0x000100001d1d7892 */ /* 0x000fe4000f8efcff */
[----:B------:R-:W-:Y:S01]  /*3820*/  USEL UR43, UR33, 0x1, !UP0 ;  /* 0x00000001212b7887 */ /* 0x000fe2000c000000 */
[----:B------:R-:W-:Y:S01]  /*3830*/  UMOV UR38, 0x0 ;  /* 0x0000000000267882 */ /* 0x000fe20000000000 */
[----:B------:R-:W-:Y:S01]  /*3840*/  UMOV UR39, 0x8210010 ;  /* 0x0821001000277882 */ /* 0x000fe20000000000 */
[----:B------:R-:W-:Y:S01]  /*3850*/  UMOV UR36, 0x0 ;  /* 0x0000000000247882 */ /* 0x000fe20000000000 */
[----:B------:R-:W-:Y:S01]  /*3860*/  UMOV UR37, 0x8210010 ;  /* 0x0821001000257882 */ /* 0x000fe20000000000 */
[----:B------:R-:W-:Y:S01]  /*3870*/  UMOV UR34, 0x0 ;  /* 0x0000000000227882 */ /* 0x000fe20000000000 */
[----:B------:R-:W-:Y:S01]  /*3880*/  UMOV UR35, 0x8210010 ;  /* 0x0821001000237882 */ /* 0x000fe20000000000 */
[----:B-1----:R-:W-:-:S15]  /*3890*/  R2UR UR44, R0 ;  /* 0x00000000002c72ca */ /* 0x002fde00000e0000 */
.L_x_75:
[C---:B------:R-:W-:Y:S02]  /*38a0*/  LEA R0, R8.reuse, UR26, 0x3 ;  /* 0x0000001a08007c11 */ /* 0x040fe4000f8e18ff */
[----:B------:R-:W-:Y:S02]  /*38b0*/  SHF.L.U32 R4, R3, 0x1f, RZ ;  /* 0x0000001f03047819 */ /* 0x000fe400000006ff */
[----:B------:R-:W-:Y:S02]  /*38c0*/  LEA R5, R8, UR26, 0x4 ;  /* 0x0000001a08057c11 */ /* 0x000fe4000f8e20ff */
[----:B------:R-:W1:Y:S02]  /*38d0*/  SYNCS.PHASECHK.TRANS64.TRYWAIT P0, [R0+URZ+0xa0], R4 ;  /* 0x0000a004000075a7 */ /* 0x000e6400080011ff */
[----:B-1-3--:R-:W-:Y:S05]  /*38e0*/  @!P0 BRA `(.L_x_68) ;  /* 0x0000005800c48947 */ /* 0x00afea0003800000 */
.L_x_170:
[----:B-1----:R-:W1:Y:S01]  /*38f0*/  LDS.128 R4, [R5+0x130] ;  /* 0x0001300005047984 */ /* 0x002e620000000c00 */
[----:B------:R-:W-:Y:S02]  /*3900*/  VIADD R0, R0, 0xb0 ;  /* 0x000000b000007836 */ /* 0x000fe40000000000 */
[----:B------:R-:W-:Y:S01]  /*3910*/  VIADD R8, R8, 0x1 ;  /* 0x0000000108087836 */ /* 0x000fe20000000000 */
[----:B------:R-:W-:Y:S01]  /*3920*/  @!PT LDS RZ, [RZ] ;  /* 0x00000000fffff984 */ /* 0x000fe20000000800 */
[----:B------:R-:W-:Y:S01]  /*3930*/  @!PT LDS RZ, [RZ] ;  /* 0x00000000fffff984 */ /* 0x000fe20000000800 */
[----:B------:R-:W-:Y:S01]  /*3940*/  @!PT LDS RZ, [RZ] ;  /* 0x00000000fffff984 */ /* 0x000fe20000000800 */
[----:B------:R-:W-:Y:S01]  /*3950*/  @!PT LDS RZ, [RZ] ;  /* 0x00000000fffff984 */ /* 0x000fe20000000800 */
[----:B------:R2:W-:Y:S06]  /*3960*/  MEMBAR.ALL.CTA ;  /* 0x0000000000007992 */ /* 0x0005ec0000008000 */
[----:B--2---:R-:W2:Y:S01]  /*3970*/  FENCE.VIEW.ASYNC.S ;  /* 0x00000000000073c6 */ /* 0x004ea20000000000 */
[----:B------:R-:W-:-:S04]  /*3980*/  PRMT R0, RZ, 0x654, R0 ;  /* 0x00000654ff007816 */ /* 0x000fc80000000000 */
[----:B--2---:R2:W-:Y:S01]  /*3990*/  SYNCS.ARRIVE.TRANS64.RED.A1T0 RZ, [R0+URZ], RZ ;  /* 0x000000ff00ff79a7 */ /* 0x0045e200081004ff */
[----:B-1----:R-:W-:Y:S01]  /*39a0*/  LOP3.LUT P1, RZ, R6, 0x1, RZ, 0xc0, !PT ;  /* 0x0000000106ff7812 */ /* 0x002fe2000782c0ff */
[----:B--2---:R-:W-:-:S12]  /*39b0*/  BRA.U UP3, `(.L_x_69) ;  /* 0x0000000503087547 */ /* 0x004fd8000b800000 */
[----:B------:R-:W1:Y:S01]  /*39c0*/  LDCU UR4, c[0x0][0x38c] ;  /* 0x00007180ff0477ac */ /* 0x000e620008000800 */
[----:B------:R-:W-:Y:S02]  /*39d0*/  PLOP3.LUT P2, PT, PT, PT, PT, 0x80, 0x8 ;  /* 0x000000000008781c */ /* 0x000fe40003f4f070 */
[----:B------:R-:W-:Y:S01]  /*39e0*/  SHF.L.U32 R4, R9, 0x1f, RZ ;  /* 0x0000001f09047819 */ /* 0x000fe200000006ff */
[----:B------:R-:W-:Y:S02]  /*39f0*/  ULEA UR31, UR32, UR26, 0x3 ;  /* 0x0000001a201f7291 */ /* 0x000fe4000f8e18ff */
[----:B------:R-:W-:Y:S02]  /*3a00*/  ULEA UR11, UR32, UR44, 0x6 ;  /* 0x0000002c200b7291 */ /* 0x000fe4000f8e30ff */
[----:B-1----:R-:W-:-:S06]  /*3a10*/  UISETP.GE.AND UP0, UPT, UR4, 0x1, UPT ;  /* 0x000000010400788c */ /* 0x002fcc000bf06270 */
[----:B------:R-:W-:-:S05]  /*3a20*/  PLOP3.LUT P0, PT, PT, PT, UP0, 0x80, 0x8 ;  /* 0x000000000008781c */ /* 0x000fca0003f0f008 */
[----:B------:R-:W-:-:S08]  /*3a30*/  @UP0 ULEA UR4, UR23, UR26, 0x3 ;  /* 0x0000001a17040291 */ /* 0x000fd0000f8e18ff */
[----:B------:R-:W-:-:S04]  /*3a40*/  @P0 SHF.L.U32 R0, R2, 0x1f, RZ ;  /* 0x0000001f02000819 */ /* 0x000fc800000006ff */
[----:B------:R1:W2:Y:S01]  /*3a50*/  @P0 SYNCS.PHASECHK.TRANS64.TRYWAIT P2, [UR4], R0 ;  /* 0x00000000ff0005a7 */ /* 0x0002a20008041104 */
[----:B------:R-:W3:Y:S02]  /*3a60*/  SYNCS.PHASECHK.TRANS64.TRYWAIT P0, [UR31+0xe0], R4 ;  /* 0x0000e004ff0075a7 */ /* 0x000ee4000800111f */
[----:B-123--:R-:W-:Y:S05]  /*3a70*/  @!P0 BRA `(.L_x_70) ;  /* 0x0000005800748947 */ /* 0x00efea0003800000 */
.L_x_172:
[----:B------:R-:W-:Y:S01]  /*3a80*/  UMOV UR27, UR22 ;  /* 0x00000016001b7c82 */ /* 0x000fe20008000000 */
[----:B------:R-:W-:Y:S05]  /*3a90*/  BRA.U !UP0, `(.L_x_71) ;  /* 0x0000000108c07547 */ /* 0x000fea000b800000 */
[----:B------:R-:W-:Y:S02]  /*3aa0*/  UIADD3 UR27, UPT, UPT, UR43, UR22, URZ ;  /* 0x000000162b1b7290 */ /* 0x000fe4000fffe0ff */
[----:B------:R-:W-:Y:S01]  /*3ab0*/  UPLOP3.LUT UP2, UPT, UPT, UPT, UPT, 0x40, 0x4 ;  /* 0x000000000004789c */ /* 0x000fe20003f4e870 */
[----:B------:R-:W-:Y:S01]  /*3ac0*/  UMOV UR24, UR33 ;  /* 0x0000002100187c82 */ /* 0x000fe20008000000 */
[----:B------:R-:W-:-:S09]  /*3ad0*/  UMOV UR10, UR23 ;  /* 0x00000017000a7c82 */ /* 0x000fd20008000000 */
.L_x_74:
[----:B--2---:R-:W-:Y:S01]  /*3ae0*/  ULEA UR5, UR10, UR26, 0x3 ;  /* 0x0000001a0a057291 */ /* 0x004fe2000f8e18ff */
[----:B---3--:R-:W-:Y:S11]  /*3af0*/  @P2 BRA `(.L_x_72) ;  /* 0x00000000000c2947 */ /* 0x008ff60003800000 */
[----:B-1----:R-:W-:Y:S04]  /*3b00*/  SHF.L.U32 R4, R2, 0x1f, RZ ;  /* 0x0000001f02047819 */ /* 0x002fe800000006ff */
[----:B------:R-:W1:Y:S02]  /*3b10*/  SYNCS.PHASECHK.TRANS64.TRYWAIT P0, [UR5], R4 ;  /* 0x00000004ff0075a7 */ /* 0x000e640008001105 */
[----:B-1----:R-:W-:Y:S05]  /*3b20*/  @!P0 BRA `(.L_x_73) ;  /* 0x0000005800608947 */ /* 0x002fea0003800000 */
.L_x_72:
[----:B------:R-:W-:Y:S01]  /*3b30*/  UISETP.NE.AND UP0, UPT, UR24, 0x1, UPT ;  /* 0x000000011800788c */ /* 0x000fe2000bf05270 */
[----:B------:R-:W-:Y:S01]  /*3b40*/  PLOP3.LUT P2, PT, PT, PT, PT, 0x80, 0x8 ;  /* 0x000000000008781c */ /* 0x000fe20003f4f070 */
[----:B------:R-:W-:Y:S02]  /*3b50*/  UIADD3 UR4, UPT, UPT, UR10, 0x1, URZ ;  /* 0x000000010a047890 */ /* 0x000fe4000fffe0ff */
[----:B------:R-:W-:Y:S02]  /*3b60*/  UIADD3 UR25, UPT, UPT, UR5, 0x28, URZ ;  /* 0x0000002805197890 */ /* 0x000fe4000fffe0ff */
[----:B------:R-:W-:Y:S01]  /*3b70*/  UISETP.NE.AND UP1, UPT, UR4, 0x5, UPT ;  /* 0x000000050400788c */ /* 0x000fe2000bf25270 */
[----:B------:R-:W-:Y:S01]  /*3b80*/  PLOP3.LUT P0, PT, PT, PT, UP0, 0x80, 0x8 ;  /* 0x000000000008781c */ /* 0x000fe20003f0f008 */
[----:B------:R-:W-:Y:S02]  /*3b90*/  UIADD3 UR22, UPT, UPT, UR22, 0x1, URZ ;  /* 0x0000000116167890 */ /* 0x000fe4000fffe0ff */
[----:B------:R-:W-:Y:S02]  /*3ba0*/  USEL UR6, URZ, 0x1, UP1 ;  /* 0x00000001ff067887 */ /* 0x000fe40008800000 */
[----:B------:R-:W-:Y:S02]  /*3bb0*/  USEL UR23, UR4, URZ, UP1 ;  /* 0x000000ff04177287 */ /* 0x000fe40008800000 */
[----:B------:R-:W-:Y:S02]  /*3bc0*/  UIADD3 UR24, UPT, UPT, UR24, -0x1, URZ ;  /* 0xffffffff18187890 */ /* 0x000fe4000fffe0ff */
[----:B------:R-:W-:Y:S01]  /*3bd0*/  @UP0 ULEA UR4, UR23, UR26, 0x3 ;  /* 0x0000001a17040291 */ /* 0x000fe2000f8e18ff */
[----:B------:R-:W-:Y:S01]  /*3be0*/  LOP3.LUT R2, R2, UR6, RZ, 0x3c, !PT ;  /* 0x0000000602027c12 */ /* 0x000fe2000f8e3cff */
[----:B------:R-:W-:Y:S02]  /*3bf0*/  ULEA UR6, UR10, UR30, 0x9 ;  /* 0x0000001e0a067291 */ /* 0x000fe4000f8e48ff */
[----:B------:R-:W-:Y:S01]  /*3c00*/  UISETP.NE.AND UP0, UPT, UR22, UR27, UPT ;  /* 0x0000001b1600728c */ /* 0x000fe2000bf05270 */
[----:B-1----:R-:W-:Y:S01]  /*3c10*/  @P0 SHF.L.U32 R0, R2, 0x1f, RZ ;  /* 0x0000001f02000819 */ /* 0x002fe200000006ff */
[----:B------:R-:W-:Y:S02]  /*3c20*/  UIADD3 UR20, UPT, UPT, UR6, 0x80, URZ ;  /* 0x0000008006147890 */ /* 0x000fe4000fffe0ff */
[----:B------:R-:W-:Y:S01]  /*3c30*/  UIADD3 UR16, UPT, UPT, UR6, 0x100, URZ ;  /* 0x0000010006107890 */ /* 0x000fe2000fffe0ff */
[----:B------:R2:W3:Y:S01]  /*3c40*/  @P0 SYNCS.PHASECHK.TRANS64.TRYWAIT P2, [UR4], R0 ;  /* 0x00000000ff0005a7 */ /* 0x0004e20008041104 */
[----:B------:R-:W-:Y:S02]  /*3c50*/  ULEA UR4, UR10, UR29, 0x9 ;  /* 0x0000001d0a047291 */ /* 0x000fe4000f8e48ff */
[----:B------:R-:W-:Y:S02]  /*3c60*/  UIADD3 UR12, UPT, UPT, UR6, 0x180, URZ ;  /* 0x00000180060c7890 */ /* 0x000fe4000fffe0ff */
[----:B------:R-:W-:Y:S02]  /*3c70*/  UIADD3 UR18, UPT, UPT, UR4, 0x2, URZ ;  /* 0x0000000204127890 */ /* 0x000fe4000fffe0ff */
[----:B------:R-:W-:Y:S02]  /*3c80*/  UIADD3 UR14, UPT, UPT, UR4, 0x4, URZ ;  /* 0x00000004040e7890 */ /* 0x000fe4000fffe0ff */
[----:B------:R-:W-:Y:S01]  /*3c90*/  UIADD3 UR8, UPT, UPT, UR4, 0x6, URZ ;  /* 0x0000000604087890 */ /* 0x000fe2000fffe0ff */
[----:B------:R-:W-:Y:S01]  /*3ca0*/  UMOV UR7, 0x40004040 ;  /* 0x4000404000077882 */ /* 0x000fe20000000000 */
[----:B------:R-:W-:Y:S01]  /*3cb0*/  UMOV UR5, 0x40004040 ;  /* 0x4000404000057882 */ /* 0x000fe20000000000 */
[----:B------:R-:W-:Y:S01]  /*3cc0*/  UMOV UR21, 0x40004040 ;  /* 0x4000404000157882 */ /* 0x000fe20000000000 */
[----:B------:R2:W-:Y:S01]  /*3cd0*/  UTCHMMA.2CTA gdesc[UR4], gdesc[UR6], tmem[UR11], tmem[UR40], idesc[UR41], UP2 ;  /* 0x00ff2806040075ea */ /* 0x0005e2000920000b */
[----:B------:R-:W-:Y:S01]  /*3ce0*/  UPLOP3.LUT UP2, UPT, UPT, UPT, UPT, 0x80, 0x8 ;  /* 0x000000000008789c */ /* 0x000fe20003f4f070 */
[----:B------:R-:W-:Y:S01]  /*3cf0*/  UMOV UR19, 0x40004040 ;  /* 0x4000404000137882 */ /* 0x000fe20000000000 */
[----:B------:R-:W-:Y:S01]  /*3d00*/  UMOV UR17, 0x40004040 ;  /* 0x4000404000117882 */ /* 0x000fe20000000000 */
[----:B------:R2:W-:Y:S01]  /*3d10*/  UTCHMMA.2CTA gdesc[UR18], gdesc[UR20], tmem[UR11], tmem[UR38], idesc[UR39], UPT ;  /* 0x00ff2614120075ea */ /* 0x0005e2000ba0000b */
[----:B------:R-:W-:Y:S01]  /*3d20*/  UMOV UR15, 0x40004040 ;  /* 0x40004040000f7882 */ /* 0x000fe20000000000 */
[----:B------:R-:W-:Y:S01]  /*3d30*/  UMOV UR13, 0x40004040 ;  /* 0x40004040000d7882 */ /* 0x000fe20000000000 */
[----:B------:R-:W-:Y:S01]  /*3d40*/  UMOV UR9, 0x40004040 ;  /* 0x4000404000097882 */ /* 0x000fe20000000000 */
[----:B------:R2:W-:Y:S01]  /*3d50*/  UTCHMMA.2CTA gdesc[UR14], gdesc[UR16], tmem[UR11], tmem[UR36], idesc[UR37], UPT ;  /* 0x00ff24100e0075ea */ /* 0x0005e2000ba0000b */
[----:B------:R2:W-:Y:S01]  /*3d60*/  UTCHMMA.2CTA gdesc[UR8], gdesc[UR12], tmem[UR11], tmem[UR34], idesc[UR35], UPT ;  /* 0x00ff220c080075ea */ /* 0x0005e2000ba0000b */
[----:B------:R2:W-:Y:S01]  /*3d70*/  UTCBAR.2CTA.MULTICAST [UR25], URZ, UR28 ;  /* 0x000000ff190073e9 */ /* 0x0005e2000820081c */
[----:B------:R-:W-:Y:S01]  /*3d80*/  UMOV UR10, UR23 ;  /* 0x00000017000a7c82 */ /* 0x000fe20008000000 */
[----:B------:R-:W-:Y:S05]  /*3d90*/  BRA.U UP0, `(.L_x_74) ;  /* 0xfffffffd00507547 */ /* 0x000fea000b83ffff */
.L_x_71:
[----:B--2---:R-:W-:Y:S01]  /*3da0*/  UIADD3 UR4, UPT, UPT, UR31, 0xc0, URZ ;  /* 0x000000c01f047890 */ /* 0x004fe2000fffe0ff */
[----:B------:R-:W-:-:S08]  /*3db0*/  UMOV UR22, UR27 ;  /* 0x0000001b00167c82 */ /* 0x000fd00008000000 */
[----:B------:R2:W-:Y:S01]  /*3dc0*/  UTCBAR.2CTA.MULTICAST [UR4], URZ, UR42 ;  /* 0x000000ff040073e9 */ /* 0x0005e2000820082a */
[----:B------:R-:W-:Y:S02]  /*3dd0*/  NOP ;  /* 0x0000000000007918 */ /* 0x000fe40000000000 */
.L_x_69:
[----:B--2---:R-:W-:Y:S01]  /*3de0*/  UIADD3 UR4, UPT, UPT, UR32, 0x1, URZ ;  /* 0x0000000120047890 */ /* 0x004fe2000fffe0ff */
[----:B------:R-:W-:-:S03]  /*3df0*/  ISETP.NE.AND P0, PT, R8, 0x2, PT ;  /* 0x000000020800780c */ /* 0x000fc60003f05270 */
[----:B------:R-:W-:Y:S01]  /*3e00*/  UISETP.NE.AND UP0, UPT, UR4, 0x4, UPT ;  /* 0x000000040400788c */ /* 0x000fe2000bf05270 */
[----:B-1----:R-:W-:Y:S02]  /*3e10*/  SEL R0, RZ, 0x1, P0 ;  /* 0x00000001ff007807 */ /* 0x002fe40000000000 */
[----:B------:R-:W-:Y:S01]  /*3e20*/  SEL R8, R8, RZ, P0 ;  /* 0x000000ff08087207 */ /* 0x000fe20000000000 */
[----:B------:R-:W-:Y:S01]  /*3e30*/  USEL UR5, URZ, 0x1, UP0 ;  /* 0x00000001ff057887 */ /* 0x000fe20008000000 */
[----:B------:R-:W-:Y:S01]  /*3e40*/  LOP3.LUT R3, R3, R0, RZ, 0x3c, !PT ;  /* 0x0000000003037212 */ /* 0x000fe200078e3cff */
[----:B------:R-:W-:-:S04]  /*3e50*/  USEL UR32, UR4, URZ, UP0 ;  /* 0x000000ff04207287 */ /* 0x000fc80008000000 */
[----:B------:R-:W-:Y:S01]  /*3e60*/  LOP3.LUT R9, R9, UR5, RZ, 0x3c, !PT ;  /* 0x0000000509097c12 */ /* 0x000fe2000f8e3cff */
[----:B------:R-:W-:Y:S07]  /*3e70*/  @P1 BRA `(.L_x_75) ;  /* 0xfffffff800881947 */ /* 0x000fee000383ffff */
[----:B------:R-:W1:Y:S01]  /*3e80*/  S2UR UR8, SR_CgaCtaId ;  /* 0x00000000000879c3 */ /* 0x000e620000008800 */
[----:B------:R-:W-:Y:S01]  /*3e90*/  ELECT P0, URZ, PT ;  /* 0x0000000000ff782f */ /* 0x000fe20003800000 */
[----:B------:R-:W-:Y:S01]  /*3ea0*/  HFMA2 R0, -RZ, RZ, 0, 5.9604644775390625e-08 ;  /* 0x00000001ff007431 */ /* 0x000fe200000001ff */
[----:B------:R-:W-:-:S05]  /*3eb0*/  UMOV UR4, 0x40 ;  /* 0x0000004000047882 */ /* 0x000fca0000000000 */
[----:B------:R-:W-:Y:S01]  /*3ec0*/  UVIRTCOUNT.DEALLOC.SMPOOL 0x80 ;  /* 0x000000800000784c */ /* 0x000fe20000000000 */
[----:B------:R-:W-:Y:S02]  /*3ed0*/  UISETP.NE.AND UP1, UPT, UR48, URZ, UPT ;  /* 0x000000ff3000728c */ /* 0x000fe4000bf25270 */
[----:B-1----:R-:W-:-:S09]  /*3ee0*/  ULEA UR8, UR8, UR4, 0x18 ;  /* 0x0000000408087291 */ /* 0x002fd2000f8ec0ff */
[----:B------:R1:W-:Y:S01]  /*3ef0*/  @P0 STS.U8 [UR8+0x1c], R0 ;  /* 0x00001c00ff000988 */ /* 0x0003e20008000008 */
[----:B------:R-:W-:Y:S05]  /*3f00*/  BRA.U UP1, `(.L_x_76) ;  /* 0x0000000101a07547 */ /* 0x000fea000b800000 */
[----:B------:R-:W-:Y:S01]  /*3f10*/  UIADD3 UR7, UPT, UPT, UR26, 0xe0, URZ ;  /* 0x000000e01a077890 */ /* 0x000fe2000fffe0ff */
[----:B------:R-:W-:-:S03]  /*3f20*/  SHF.L.U32 R2, R9, 0x1f, RZ ;  /* 0x0000001f09027819 */ /* 0x000fc600000006ff */
[----:B------:R-:W-:-:S09]  /*3f30*/  ULEA UR4, UR32, UR7, 0x3 ;  /* 0x0000000720047291 */ /* 0x000fd2000f8e18ff */
[----:B------:R-:W2:Y:S02]  /*3f40*/  SYNCS.PHASECHK.TRANS64.TRYWAIT P0, [UR4], R2 ;  /* 0x00000002ff0075a7 */ /* 0x000ea40008001104 */
[----:B--2---:R-:W-:Y:S05]  /*3f50*/  @!P0 BRA `(.L_x_77) ;  /* 0x00000054006c8947 */ /* 0x004fea0003800000 */
.L_x_175:
        /* <DEDUP_REMOVED lines=9> */
.L_x_177:
        /* <DEDUP_REMOVED lines=9> */
.L_x_179:
[----:B------:R-:W-:-:S04]  /*4080*/  UIADD3 UR4, UPT, UPT, UR4, 0x1, URZ ;  /* 0x0000000104047890 */ /* 0x000fc8000fffe0ff */
[----:B------:R-:W-:-:S04]  /*4090*/  UISETP.NE.AND UP0, UPT, UR4, 0x4, UPT ;  /* 0x000000040400788c */ /* 0x000fc8000bf05270 */
[----:B------:R-:W-:Y:S02]  /*40a0*/  USEL UR5, URZ, 0x1, UP0 ;  /* 0x00000001ff057887 */ /* 0x000fe40008000000 */
[----:B------:R-:W-:-:S04]  /*40b0*/  USEL UR4, UR4, URZ, UP0 ;  /* 0x000000ff04047287 */ /* 0x000fc80008000000 */
[----:B------:R-:W-:Y:S01]  /*40c0*/  ULEA UR4, UR4, UR7, 0x3 ;  /* 0x0000000704047291 */ /* 0x000fe2000f8e18ff */
[----:B------:R-:W-:-:S04]  /*40d0*/  LOP3.LUT R2, R2, UR5, RZ, 0x3c, !PT ;  /* 0x0000000502027c12 */ /* 0x000fc8000f8e3cff */
[----:B------:R-:W-:Y:S01]  /*40e0*/  SHF.L.U32 R2, R2, 0x1f, RZ ;  /* 0x0000001f02027819 */ /* 0x000fe200000006ff */
[----:B-1----:R-:W-:-:S04]  /*40f0*/  IMAD.U32 R0, RZ, RZ, UR4 ;  /* 0x00000004ff007e24 */ /* 0x002fc8000f8e00ff */
[----:B------:R1:W2:Y:S03]  /*4100*/  SYNCS.PHASECHK.TRANS64.TRYWAIT P0, [R0+URZ], R2 ;  /* 0x00000002000075a7 */ /* 0x0002a600080011ff */
[----:B--2---:R-:W-:Y:S05]  /*4110*/  @!P0 NANOSLEEP.SYNCS 0x989680 ;  /* 0x009896800000895d */ /* 0x004fea0003900000 */
[----:B------:R-:W2:Y:S02]  /*4120*/  @!P0 SYNCS.PHASECHK.TRANS64 P0, [R0+URZ], R2 ;  /* 0x00000002000085a7 */ /* 0x000ea400080010ff */
[----:B--2---:R-:W-:Y:S05]  /*4130*/  @P0 BRA `(.L_x_80) ;  /* 0x0000000000200947 */ /* 0x004fea0003800000 */
.L_x_81:
[----:B--2---:R2:W4:Y:S02]  /*4140*/  SYNCS.PHASECHK.TRANS64.TRYWAIT P0, [R0+URZ], R2 ;  /* 0x00000002000075a7 */ /* 0x00452400080011ff */
[----:B----4-:R-:W-:Y:S05]  /*4150*/  @!P0 NANOSLEEP.SYNCS 0x989680 ;  /* 0x009896800000895d */ /* 0x010fea0003900000 */
[----:B------:R-:W4:Y:S02]  /*4160*/  @!P0 SYNCS.PHASECHK.TRANS64 P0, [R0+URZ], R2 ;  /* 0x00000002000085a7 */ /* 0x000f2400080010ff */
[----:B----4-:R-:W-:Y:S05]  /*4170*/  @!P0 BRA `(.L_x_81) ;  /* 0xfffffffc00f08947 */ /* 0x010fea000383ffff */
[----:B------:R-:W-:Y:S05]  /*4180*/  BRA `(.L_x_80) ;  /* 0x00000000000c7947 */ /* 0x000fea0003800000 */
.L_x_76:
[----:B------:R-:W-:-:S04]  /*4190*/  UIADD3 UR4, UPT, UPT, UR26, 0x120, URZ ;  /* 0x000001201a047890 */ /* 0x000fc8000fffe0ff */
[----:B------:R-:W-:-:S09]  /*41a0*/  UPRMT UR4, UR49, 0x654, UR4 ;  /* 0x0000065431047896 */ /* 0x000fd20008000004 */
[----:B------:R-:W-:Y:S03]  /*41b0*/  SYNCS.ARRIVE.TRANS64.RED.A1T0 RZ, [UR4], RZ ;  /* 0x000000ffffff79a7 */ /* 0x000fe60008100404 */
.L_x_80:
[----:B-12---:R-:W-:Y:S01]  /*41c0*/  SHF.L.U32 R2, RZ, 0x1f, RZ ;  /* 0x0000001fff027819 */ /* 0x006fe200000006ff */
[----:B------:R-:W-:Y:S01]  /*41d0*/  UIADD3 UR4, UPT, UPT, UR26, 0x120, URZ ;  /* 0x000001201a047890 */ /* 0x000fe2000fffe0ff */
[----:B------:R-:W-:Y:S02]  /*41e0*/  PLOP3.LUT P0, PT, PT, PT, UP1, 0x80, 0x8 ;  /* 0x000000000008781c */ /* 0x000fe40003f0f018 */
[----:B------:R-:W1:Y:S02]  /*41f0*/  SYNCS.PHASECHK.TRANS64.TRYWAIT P1, [UR26+0x120], R2 ;  /* 0x00012002ff0075a7 */ /* 0x000e64000802111a */
[----:B-1----:R-:W-:Y:S09]  /*4200*/  @!P1 BRA `(.L_x_82) ;  /* 0x0000005400089947 */ /* 0x002ff20003800000 */
.L_x_181:
[----:B------:R-:W-:Y:S01]  /*4210*/  @!UP1 UPRMT UR4, UR49, 0x654, UR4 ;  /* 0x0000065431049896 */ /* 0x000fe20008000004 */
[----:B------:R-:W-:Y:S01]  /*4220*/  UMOV UR5, 0xffff ;  /* 0x0000ffff00057882 */ /* 0x000fe20000000000 */
[----:B------:R-:W-:-:S07]  /*4230*/  UMOV UR6, 0x1 ;  /* 0x0000000100067882 */ /* 0x000fce0000000000 */
[----:B------:R-:W-:Y:S01]  /*4240*/  @!P0 SYNCS.ARRIVE.TRANS64.RED.A1T0 RZ, [UR4], RZ ;  /* 0x000000ffffff89a7 */ /* 0x000fe20008100404 */
[----:B------:R-:W-:Y:S01]  /*4250*/  NOP ;  /* 0x0000000000007918 */ /* 0x000fe20000000000 */
[----:B-1----:R-:W1:Y:S01]  /*4260*/  LDS R0, [UR8+0x14] ;  /* 0x00001408ff007984 */ /* 0x002e620008000800 */
[----:B------:R-:W-:-:S04]  /*4270*/  ULOP3.LUT UR4, UR44, 0xffff, URZ, 0xc0, !UPT ;  /* 0x0000ffff2c047892 */ /* 0x000fc8000f8ec0ff */
[----:B------:R-:W-:-:S04]  /*4280*/  USHF.R.U32.HI UR4, URZ, 0x5, UR4 ;  /* 0x00000005ff047899 */ /* 0x000fc80008011604 */
[----:B------:R-:W-:Y:S02]  /*4290*/  USHF.L.U32 UR5, UR5, UR4, URZ ;  /* 0x0000000405057299 */ /* 0x000fe400080006ff */
[----:B------:R-:W-:-:S04]  /*42a0*/  USHF.L.U32 UR4, UR6, UR4, URZ ;  /* 0x0000000406047299 */ /* 0x000fc800080006ff */
[----:B-1----:R-:W-:-:S04]  /*42b0*/  LOP3.LUT R0, R0, UR5, RZ, 0xc0, !PT ;  /* 0x0000000500007c12 */ /* 0x002fc8000f8ec0ff */
[----:B------:R-:W-:-:S13]  /*42c0*/  ISETP.NE.AND P0, PT, R0, UR5, PT ;  /* 0x0000000500007c0c */ /* 0x000fda000bf05270 */
[----:B------:R-:W-:Y:S05]  /*42d0*/  @P0 BRA `(.L_x_83) ;  /* 0x0000000000580947 */ /* 0x000fea0003800000 */
[----:B------:R-:W1:Y:S02]  /*42e0*/  LDS R0, [UR8+0x18] ;  /* 0x00001808ff007984 */ /* 0x000e640008000800 */
[----:B-1----:R-:W-:-:S04]  /*42f0*/  LOP3.LUT R0, R0, UR4, RZ, 0xc0, !PT ;  /* 0x0000000400007c12 */ /* 0x002fc8000f8ec0ff */
[----:B------:R-:W-:-:S13]  /*4300*/  ISETP.NE.AND P0, PT, R0, UR4, PT ;  /* 0x0000000400007c0c */ /* 0x000fda000bf05270 */
[----:B------:R-:W-:Y:S05]  /*4310*/  @P0 BRA `(.L_x_84) ;  /* 0x00000000003c0947 */ /* 0x000fea0003800000 */
[----:B------:R-:W1:Y:S01]  /*4320*/  S2R R2, SR_LANEID ;  /* 0x0000000000027919 */ /* 0x000e620000000000 */
[----:B------:R-:W-:-:S06]  /*4330*/  ULOP3.LUT UR5, URZ, UR5, URZ, 0x33, !UPT ;  /* 0x00000005ff057292 */ /* 0x000fcc000f8e33ff */
[----:B------:R-:W-:-:S04]  /*4340*/  IMAD.U32 R0, RZ, RZ, UR5 ;  /* 0x00000005ff007e24 */ /* 0x000fc8000f8e00ff */
[----:B------:R2:W4:Y:S02]  /*4350*/  REDUX UR7, R0 ;  /* 0x00000000000773c4 */ /* 0x0005240000000000 */
[----:B------:R1:W-:Y:S01]  /*4360*/  UTCATOMSWS.AND URZ, UR5 ;  /* 0x0000000500ff79e3 */ /* 0x0003e20008000000 */
[----:B--2---:R-:W-:Y:S01]  /*4370*/  LOP3.LUT R0, RZ, UR4, RZ, 0x33, !PT ;  /* 0x00000004ff007c12 */ /* 0x004fe2000f8e33ff */
[----:B------:R-:W-:Y:S02]  /*4380*/  VOTEU.ANY UR4, UPT, PT ;  /* 0x0000000000047886 */ /* 0x000fe400038e0100 */
[----:B------:R-:W-:Y:S02]  /*4390*/  UFLO.U32 UR4, UR4 ;  /* 0x00000004000472bd */ /* 0x000fe400080e0000 */
[----:B------:R-:W2:Y:S04]  /*43a0*/  REDUX UR6, R0 ;  /* 0x00000000000673c4 */ /* 0x000ea80000000000 */
[----:B-1----:R-:W-:-:S02]  /*43b0*/  ISETP.EQ.U32.AND P0, PT, R2, UR4, PT ;  /* 0x0000000402007c0c */ /* 0x002fc4000bf02070 */
[----:B----4-:R-:W-:-:S11]  /*43c0*/  MOV R2, UR7 ;  /* 0x0000000700027c02 */ /* 0x010fd60008000f00 */
[----:B------:R1:W-:Y:S01]  /*43d0*/  @P0 ATOMS.AND RZ, [UR8+0x14], R2 ;  /* 0x00001402ffff098c */ /* 0x0003e2000a800008 */
[----:B--2---:R-:W-:-:S05]  /*43e0*/  IMAD.U32 R0, RZ, RZ, UR6 ;  /* 0x00000006ff007e24 */ /* 0x004fca000f8e00ff */
[----:B------:R1:W-:Y:S01]  /*43f0*/  @P0 ATOMS.AND RZ, [UR8+0x18], R0 ;  /* 0x00001800ffff098c */ /* 0x0003e2000a800008 */
[----:B------:R-:W-:Y:S05]  /*4400*/  BRA `(.L_x_85) ;  /* 0x0000000000147947 */ /* 0x000fea0003800000 */
.L_x_84:
[----:B------:R-:W-:Y:S02]  /*4410*/  MOV R2, 0x4430 ;  /* 0x0000443000027802 */ /* 0x000fe40000000f00 */
[----:B---3-5:R-:W-:Y:S05]  /*4420*/  CALL.REL.NOINC `($__internal_0_$__cuda_sm10x_tcgen05_guardrail_trap_col_being_dealloced_not_returned_by_alloc) ;  /* 0x0000005400e87944 */ /* 0x028fea0003c00000 */
[----:B------:R-:W-:Y:S05]  /*4430*/  BRA `(.L_x_85) ;  /* 0x0000000000087947 */ /* 0x000fea0003800000 */
.L_x_83:
[----:B------:R-:W-:Y:S02]  /*4440*/  MOV R2, 0x4460 ;  /* 0x0000446000027802 */ /* 0x000fe40000000f00 */
[----:B---3-5:R-:W-:Y:S05]  /*4450*/  CALL.REL.NOINC `($__internal_2_$__cuda_sm10x_tcgen05_guardrail_trap_unallocated_columns_being_dealloced) ;  /* 0x0000005400f47944 */ /* 0x028fea0003c00000 */
.L_x_85:
[----:B------:R-:W-:Y:S01]  /*4460*/  NOP ;  /* 0x0000000000007918 */ /* 0x000fe20000000000 */
[----:B------:R-:W-:Y:S05]  /*4470*/  EXIT ;  /* 0x000000000000794d */ /* 0x000fea0003800000 */
.L_x_56:
[----:B------:R-:W-:-:S09]  /*4480*/  UISETP.NE.OR UP0, UPT, UR25, 0x3, !UP3 ;  /* 0x000000031900788c */ /* 0x000fd2000df05670 */
[----:B------:R-:W-:Y:S05]  /*4490*/  BRA.U UP0, `(.L_x_86) ;  /* 0x0000001100b87547 */ /* 0x000fea000b800000 */
[----:B------:R-:W1:Y:S01]  /*44a0*/  LDCU UR31, c[0x0][0x370] ;  /* 0x00006e00ff1f77ac */ /* 0x000e620008000800 */
[----:B------:R-:W2:Y:S01]  /*44b0*/  LDC.64 R16, c[0x0][0x348] ;  /* 0x0000d200ff107b82 */ /* 0x000ea20000000a00 */
[----:B------:R-:W-:Y:S02]  /*44c0*/  HFMA2 R13, -RZ, RZ, 0, 0 ;  /* 0x00000000ff0d7431 */ /* 0x000fe400000001ff */
[----:B------:R-:W-:Y:S01]  /*44d0*/  IMAD.MOV.U32 R15, RZ, RZ, 0x1 ;  /* 0x00000001ff0f7424 */ /* 0x000fe200078e00ff */
[----:B------:R-:W1:Y:S01]  /*44e0*/  LDCU.128 UR48, c[0x0][0xb10] ;  /* 0x00016200ff3077ac */ /* 0x000e620008000c00 */
[----:B------:R-:W-:Y:S01]  /*44f0*/  IMAD.MOV.U32 R14, RZ, RZ, RZ ;  /* 0x000000ffff0e7224 */ /* 0x000fe200078e00ff */
[----:B------:R-:W-:Y:S01]  /*4500*/  MOV R7, 0x1000 ;  /* 0x0000100000077802 */ /* 0x000fe20000000f00 */
[----:B------:R-:W3:Y:S01]  /*4510*/  LDCU UR30, c[0x0][0x374] ;  /* 0x00006e80ff1e77ac */ /* 0x000ee20008000800 */
[----:B------:R-:W4:Y:S01]  /*4520*/  LDC.64 R2, c[0x0][0x888] ;  /* 0x00022200ff027b82 */ /* 0x000f220000000a00 */
[----:B------:R-:W3:Y:S01]  /*4530*/  LDCU UR15, c[0x0][0xb0c] ;  /* 0x00016180ff0f77ac */ /* 0x000ee20008000800 */
[----:B------:R-:W2:Y:S06]  /*4540*/  LDCU UR52, c[0x0][0xb20] ;  /* 0x00016400ff3477ac */ /* 0x000eac0008000800 */
[----:B------:R-:W4:Y:S01]  /*4550*/  LDC.64 R4, c[0x0][0x890] ;  /* 0x00022400ff047b82 */ /* 0x000f220000000a00 */
[----:B------:R-:W2:Y:S01]  /*4560*/  LDCU UR4, c[0x0][0xb30] ;  /* 0x00016600ff0477ac */ /* 0x000ea20008000800 */
[----:B------:R-:W-:Y:S01]  /*4570*/  UMOV UR21, 0x400 ;  /* 0x0000040000157882 */ /* 0x000fe20000000000 */
[----:B-1----:R-:W-:-:S02]  /*4580*/  UIMAD.WIDE.U32 UR6, UR31, UR48, URZ ;  /* 0x000000301f0672a5 */ /* 0x002fc4000f8e00ff */
[----:B---3--:R-:W-:Y:S02]  /*4590*/  UIMAD.WIDE.U32 UR8, UR30, UR51, URZ ;  /* 0x000000331e0872a5 */ /* 0x008fe4000f8e00ff */
[----:B------:R-:W-:Y:S02]  /*45a0*/  ULEA UR21, UR47, UR21, 0x18 ;  /* 0x000000152f157291 */ /* 0x000fe4000f8ec0ff */
[----:B------:R-:W-:Y:S02]  /*45b0*/  UPLOP3.LUT UP2, UPT, UPT, UPT, UPT, 0x40, 0x4 ;  /* 0x000000000004789c */ /* 0x000fe40003f4e870 */
[----:B------:R-:W-:Y:S01]  /*45c0*/  UIADD3 UR37, UPT, UPT, UR21, 0x68, URZ ;  /* 0x0000006815257890 */ /* 0x000fe2000fffe0ff */
[----:B------:R-:W-:Y:S01]  /*45d0*/  UMOV UR6, UR7 ;  /* 0x0000000700067c82 */ /* 0x000fe20008000000 */
[----:B------:R-:W-:Y:S01]  /*45e0*/  UMOV UR38, UR9 ;  /* 0x0000000900267c82 */ /* 0x000fe20008000000 */
[----:B------:R-:W-:Y:S02]  /*45f0*/  UISETP.GE.AND UP0, UPT, UR45, 0x1, UPT ;  /* 0x000000012d00788c */ /* 0x000fe4000bf06270 */
[----:B------:R-:W-:Y:S01]  /*4600*/  UISETP.NE.AND UP4, UPT, UR45, 0x1, UPT ;  /* 0x000000012d00788c */ /* 0x000fe2000bf85270 */
[----:B------:R-:W1:Y:S01]  /*4610*/  LDCU.64 UR22, c[0x0][0xb28] ;  /* 0x00016500ff1677ac */ /* 0x000e620008000a00 */
[----:B------:R-:W-:-:S02]  /*4620*/  UISETP.NE.AND UP6, UPT, UR15, 0x1, UPT ;  /* 0x000000010f00788c */ /* 0x000fc4000bfc5270 */
[----:B------:R-:W-:Y:S02]  /*4630*/  UISETP.NE.AND UP5, UPT, UR50, 0x1, UPT ;  /* 0x000000013200788c */ /* 0x000fe4000bfa5270 */
[----:B------:R-:W-:Y:S02]  /*4640*/  UIADD3 UR41, UPT, UPT, UR21, 0x50, URZ ;  /* 0x0000005015297890 */ /* 0x000fe4000fffe0ff */
[----:B------:R-:W-:Y:S02]  /*4650*/  UIADD3 UR33, UPT, UPT, UR21, 0x58, URZ ;  /* 0x0000005815217890 */ /* 0x000fe4000fffe0ff */
[----:B------:R-:W-:Y:S02]  /*4660*/  UIADD3 UR25, UPT, UPT, UR21, 0x60, URZ ;  /* 0x0000006015197890 */ /* 0x000fe4000fffe0ff */
[----:B------:R-:W-:Y:S02]  /*4670*/  UPRMT UR37, UR47, 0x654, UR37 ;  /* 0x000006542f257896 */ /* 0x000fe40008000025 */
[----:B------:R-:W-:-:S02]  /*4680*/  USHF.R.U32.HI UR39, URZ, UR49, UR6 ;  /* 0x00000031ff277299 */ /* 0x000fc40008011606 */
[----:B--2---:R-:W-:Y:S02]  /*4690*/  USHF.R.U32.HI UR38, URZ, UR52, UR38 ;  /* 0x00000034ff267299 */ /* 0x004fe40008011626 */
[----:B------:R-:W-:-:S11]  /*46a0*/  UISETP.NE.AND UP3, UPT, UR4, 0x1, UPT ;  /* 0x000000010400788c */ /* 0x000fd6000bf65270 */
.L_x_97:
[C---:B------:R-:W-:Y:S02]  /*46b0*/  LEA R12, R14.reuse, UR21, 0x3 ;  /* 0x000000150e0c7c11 */ /* 0x040fe4000f8e18ff */
[----:B------:R-:W-:Y:S02]  /*46c0*/  SHF.L.U32 R0, R13, 0x1f, RZ ;  /* 0x0000001f0d007819 */ /* 0x000fe400000006ff */
[----:B------:R-:W-:Y:S02]  /*46d0*/  LEA R8, R14, UR21, 0x4 ;  /* 0x000000150e087c11 */ /* 0x000fe4000f8e20ff */
[----:B--2---:R-:W2:Y:S02]  /*46e0*/  SYNCS.PHASECHK.TRANS64.TRYWAIT P0, [R12+URZ+0xa0], R0 ;  /* 0x0000a0000c0075a7 */ /* 0x004ea400080011ff */
[----:B--2---:R-:W-:Y:S05]  /*46f0*/  @!P0 BRA `(.L_x_87) ;  /* 0x0000004c00e48947 */ /* 0x004fea0003800000 */
.L_x_182:
[----:B------:R-:W3:Y:S01]  /*4700*/  LDS.128 R8, [R8+0x130] ;  /* 0x0001300008087984 */ /* 0x000ee20000000c00 */
[----:B------:R-:W-:Y:S01]  /*4710*/  UISETP.GE.AND UP0, UPT, UR45, 0x1, UPT ;  /* 0x000000012d00788c */ /* 0x000fe2000bf06270 */
[----:B------:R-:W-:Y:S01]  /*4720*/  @!PT LDS RZ, [RZ] ;  /* 0x00000000fffff984 */ /* 0x000fe20000000800 */
[----:B------:R-:W-:Y:S01]  /*4730*/  @!PT LDS RZ, [RZ] ;  /* 0x00000000fffff984 */ /* 0x000fe20000000800 */
[----:B------:R-:W-:Y:S01]  /*4740*/  @!PT LDS RZ, [RZ] ;  /* 0x00000000fffff984 */ /* 0x000fe20000000800 */
[----:B------:R-:W-:Y:S01]  /*4750*/  @!PT LDS RZ, [RZ] ;  /* 0x00000000fffff984 */ /* 0x000fe20000000800 */
[----:B------:R1:W-:Y:S06]  /*4760*/  MEMBAR.ALL.CTA ;  /* 0x0000000000007992 */ /* 0x0003ec0000008000 */
[----:B-1----:R-:W1:Y:S01]  /*4770*/  FENCE.VIEW.ASYNC.S ;  /* 0x00000000000073c6 */ /* 0x002e620000000000 */
[----:B---3--:R-:W-:Y:S11]  /*4780*/  LOP3.LUT P0, RZ, R10, 0x1, RZ, 0xc0, !PT ;  /* 0x000000010aff7812 */ /* 0x008ff6000780c0ff */
[----:B------:R-:W-:Y:S02]  /*4790*/  @!UPT UIADD3 URZ, UPT, UPT, URZ, URZ, URZ ;  /* 0x000000fffffff290 */ /* 0x000fe4000fffe0ff */
[----:B-1----:R-:W-:Y:S01]  /*47a0*/  VOTEU.ANY UP1, P0 ;  /* 0x0000000000ff7886 */ /* 0x002fe20000020100 */
[----:B------:R-:W-:Y:S11]  /*47b0*/  PLOP3.LUT P0, PT, PT, PT, UP1, 0x80, 0x8 ;  /* 0x000000000008781c */ /* 0x000ff60003f0f018 */
[----:B------:R-:W-:Y:S02]  /*47c0*/  @!UPT UIADD3 URZ, UPT, UPT, URZ, URZ, URZ ;  /* 0x000000fffffff290 */ /* 0x000fe4000fffe0ff */
[----:B--2---:R-:W-:Y:S02]  /*47d0*/  @P0 SHF.R.U32.HI R0, RZ, 0x10, R9 ;  /* 0x00000010ff000819 */ /* 0x004fe40000011609 */
[----:B------:R-:W-:Y:S02]  /*47e0*/  @P0 MOV R6, R8 ;  /* 0x0000000800060202 */ /* 0x000fe40000000f00 */
[----:B------:R-:W-:Y:S01]  /*47f0*/  @P0 R2UR UR4, R0 ;  /* 0x00000000000402ca */ /* 0x000fe200000e0000 */
[----:B------:R-:W-:Y:S01]  /*4800*/  VIADD R0, R12, 0xb0 ;  /* 0x000000b00c007836 */ /* 0x000fe20000000000 */
[----:B------:R-:W-:Y:S02]  /*4810*/  @P0 LOP3.LUT R8, R9, 0xffff, RZ, 0xc0, !PT ;  /* 0x0000ffff09080812 */ /* 0x000fe400078ec0ff */
[----:B------:R-:W-:Y:S02]  /*4820*/  @P0 R2UR UR6, R6 ;  /* 0x00000000060602ca */ /* 0x000fe400000e0000 */
[----:B------:R-:W-:Y:S02]  /*4830*/  PRMT R0, RZ, 0x654, R0 ;  /* 0x00000654ff007816 */ /* 0x000fe40000000000 */
[----:B------:R-:W-:Y:S02]  /*4840*/  @P0 R2UR UR5, R8 ;  /* 0x00000000080502ca */ /* 0x000fe400000e0000 */
[----:B------:R1:W-:Y:S03]  /*4850*/  SYNCS.ARRIVE.TRANS64.RED.A1T0 RZ, [R0+URZ], RZ ;  /* 0x000000ff00ff79a7 */ /* 0x0003e600081004ff */
[----:B------:R-:W-:Y:S04]  /*4860*/  @UP1 UMOV UR29, UR4 ;  /* 0x00000004001d1c82 */ /* 0x000fe80008000000 */
[----:B------:R-:W-:Y:S04]  /*4870*/  @UP1 UMOV UR14, UR6 ;  /* 0x00000006000e1c82 */ /* 0x000fe80008000000 */
[----:B------:R-:W-:Y:S01]  /*4880*/  @UP1 UMOV UR13, UR5 ;  /* 0x00000005000d1c82 */ /* 0x000fe20008000000 */
[----:B------:R-:W-:Y:S05]  /*4890*/  BRA.U !UP0, `(.L_x_88) ;  /* 0x0000000108a47547 */ /* 0x000fea000b800000 */
[----:B------:R-:W-:Y:S02]  /*48a0*/  UIMAD.WIDE.U32 UR16, UR13, UR51, URZ ;  /* 0x000000330d1072a5 */ /* 0x000fe4000f8e00ff */
[----:B------:R-:W-:Y:S02]  /*48b0*/  UIMAD.WIDE.U32 UR18, UR14, UR48, URZ ;  /* 0x000000300e1272a5 */ /* 0x000fe4000f8e00ff */
[----:B------:R-:W-:Y:S02]  /*48c0*/  USEL UR4, UR30, UR38, !UP5 ;  /* 0x000000261e047287 */ /* 0x000fe4000e800000 */
[----:B------:R-:W-:Y:S02]  /*48d0*/  USEL UR7, UR31, UR39, !UP6 ;  /* 0x000000271f077287 */ /* 0x000fe4000f000000 */
[----:B------:R-:W-:Y:S02]  /*48e0*/  UIMAD.WIDE.U32 UR8, UR4, UR22, URZ ;  /* 0x00000016040872a5 */ /* 0x000fe4000f8e00ff */
[----:B------:R-:W-:Y:S01]  /*48f0*/  UIMAD.WIDE.U32 UR10, UR7, UR22, URZ ;  /* 0x00000016070a72a5 */ /* 0x000fe2000f8e00ff */
[----:B------:R-:W-:Y:S02]  /*4900*/  UMOV UR5, UR17 ;  /* 0x0000001100057c82 */ /* 0x000fe40008000000 */
[----:B------:R-:W-:Y:S03]  /*4910*/  USHF.R.U32.HI UR6, URZ, UR52, UR5 ;  /* 0x00000034ff067299 */ /* 0x000fe60008011605 */
[----:B------:R-:W-:Y:S01]  /*4920*/  UMOV UR5, UR19 ;  /* 0x0000001300057c82 */ /* 0x000fe20008000000 */
[----:B------:R-:W-:Y:S02]  /*4930*/  USEL UR6, UR13, UR6, !UP5 ;  /* 0x000000060d067287 */ /* 0x000fe4000e800000 */
[----:B------:R-:W-:Y:S03]  /*4940*/  USHF.R.U32.HI UR12, URZ, UR49, UR5 ;  /* 0x00000031ff0c7299 */ /* 0x000fe60008011605 */
[----:B------:R-:W-:Y:S02]  /*4950*/  UMOV UR5, UR9 ;  /* 0x0000000900057c82 */ /* 0x000fe40008000000 */
[----:B------:R-:W-:Y:S03]  /*4960*/  @UP4 USHF.R.U32.HI UR4, URZ, UR23, UR5 ;  /* 0x00000017ff044299 */ /* 0x000fe60008011605 */
[----:B------:R-:W-:Y:S01]  /*4970*/  UMOV UR5, UR11 ;  /* 0x0000000b00057c82 */ /* 0x000fe20008000000 */
[----:B------:R-:W-:Y:S02]  /*4980*/  UIMAD UR4, UR45, UR4, URZ ;  /* 0x000000042d0472a4 */ /* 0x000fe4000f8e02ff */
[----:B------:R-:W-:Y:S02]  /*4990*/  @UP4 USHF.R.U32.HI UR7, URZ, UR23, UR5 ;  /* 0x00000017ff074299 */ /* 0x000fe40008011605 */
[----:B------:R-:W-:Y:S02]  /*49a0*/  UIMAD.WIDE.U32 UR10, UR6, UR22, URZ ;  /* 0x00000016060a72a5 */ /* 0x000fe4000f8e00ff */
[----:B------:R-:W-:Y:S02]  /*49b0*/  USEL UR5, UR14, UR12, !UP6 ;  /* 0x0000000c0e057287 */ /* 0x000fe4000f000000 */
[----:B------:R-:W-:Y:S02]  /*49c0*/  UIMAD UR8, UR45, UR7, URZ ;  /* 0x000000072d0872a4 */ /* 0x000fe4000f8e02ff */
[----:B------:R-:W-:Y:S03]  /*49d0*/  UISETP.GE.AND UP0, UPT, UR6, UR4, UPT ;  /* 0x000000040600728c */ /* 0x000fe6000bf06270 */
[----:B------:R-:W-:Y:S01]  /*49e0*/  UMOV UR4, UR11 ;  /* 0x0000000b00047c82 */ /* 0x000fe20008000000 */
[----:B------:R-:W-:Y:S02]  /*49f0*/  UISETP.GE.OR UP0, UPT, UR5, UR8, UP0 ;  /* 0x000000080500728c */ /* 0x000fe40008706670 */
[----:B------:R-:W-:Y:S02]  /*4a00*/  USHF.R.U32.HI UR4, URZ, UR23, UR4 ;  /* 0x00000017ff047299 */ /* 0x000fe40008011604 */
[----:B------:R-:W-:Y:S02]  /*4a10*/  UIMAD.WIDE.U32 UR8, UR5, UR22, URZ ;  /* 0x00000016050872a5 */ /* 0x000fe4000f8e00ff */
[----:B------:R-:W-:Y:S04]  /*4a20*/  USEL UR10, UR6, UR4, !UP4 ;  /* 0x00000004060a7287 */ /* 0x000fe8000e000000 */
[----:B------:R-:W-:Y:S01]  /*4a30*/  UIADD3 UR11, UPT, UPT, -UR10, URZ, URZ ;  /* 0x000000ff0a0b7290 */ /* 0x000fe2000fffe1ff */
[----:B------:R-:W-:Y:S02]  /*4a40*/  @!UP0 UMOV UR4, UR9 ;  /* 0x0000000900048c82 */ /* 0x000fe40008000000 */
[----:B------:R-:W-:Y:S02]  /*4a50*/  @!UP0 USHF.R.U32.HI UR4, URZ, UR23, UR4 ;  /* 0x00000017ff048299 */ /* 0x000fe40008011604 */
[----:B------:R-:W-:Y:S02]  /*4a60*/  UIMAD UR8, UR45, UR11, UR6 ;  /* 0x0000000b2d0872a4 */ /* 0x000fe4000f8e0206 */
[----:B------:R-:W-:Y:S04]  /*4a70*/  @!UP0 USEL UR4, UR5, UR4, !UP4 ;  /* 0x0000000405048287 */ /* 0x000fe8000e000000 */
[----:B------:R-:W-:Y:S02]  /*4a80*/  @!UP0 UIMAD UR7, UR7, UR8, UR4 ;  /* 0x00000008070782a4 */ /* 0x000fe4000f8e0204 */
[----:B------:R-:W-:Y:S02]  /*4a90*/  @!UP0 UIADD3 UR9, UPT, UPT, UR10, -UR4, URZ ;  /* 0x800000040a098290 */ /* 0x000fe4000fffe0ff */
[----:B------:R-:W-:Y:S02]  /*4aa0*/  UIADD3 UR8, UPT, UPT, -UR6, URZ, URZ ;  /* 0x000000ff06087290 */ /* 0x000fe4000fffe1ff */
[----:B------:R-:W-:Y:S02]  /*4ab0*/  UIADD3 UR4, UPT, UPT, -UR5, URZ, URZ ;  /* 0x000000ff05047290 */ /* 0x000fe4000fffe1ff */
[----:B------:R-:W-:Y:S03]  /*4ac0*/  @!UP0 UIMAD UR6, UR9, UR45, UR5 ;  /* 0x0000002d090682a4 */ /* 0x000fe6000f8e0205 */
[----:B------:R-:W-:Y:S01]  /*4ad0*/  @!UP0 UMOV UR5, UR7 ;  /* 0x0000000700058c82 */ /* 0x000fe20008000000 */
[----:B------:R-:W-:Y:S02]  /*4ae0*/  UIMAD UR7, UR15, UR4, UR14 ;  /* 0x000000040f0772a4 */ /* 0x000fe4000f8e020e */
[----:B------:R-:W-:Y:S02]  /*4af0*/  UIMAD UR4, UR50, UR8, UR13 ;  /* 0x00000008320472a4 */ /* 0x000fe4000f8e020d */
[----:B------:R-:W-:Y:S02]  /*4b00*/  UIMAD UR14, UR5, UR15, UR7 ;  /* 0x0000000f050e72a4 */ /* 0x000fe4000f8e0207 */
[----:B------:R-:W-:Y:S11]  /*4b10*/  UIMAD UR13, UR6, UR50, UR4 ;  /* 0x00000032060d72a4 */ /* 0x000ff6000f8e0204 */
[----:B------:R-:W-:Y:S01]  /*4b20*/  @!UPT UIADD3 URZ, UPT, UPT, URZ, URZ, URZ ;  /* 0x000000fffffff290 */ /* 0x000fe2000fffe0ff */
.L_x_88:
[----:B------:R-:W2:Y:S01]  /*4b30*/  @!UP3 LDCU.128 UR8, c[0x0][0xb10] ;  /* 0x00016200ff08b7ac */ /* 0x000ea20008000c00 */
[C---:B----4-:R-:W-:Y:S02]  /*4b40*/  ISETP.NE.U32.AND P1, PT, R4.reuse, RZ, PT ;  /* 0x000000ff0400720c */ /* 0x050fe40003f25070 */
[----:B------:R-:W-:Y:S02]  /*4b50*/  ISETP.NE.U32.AND P0, PT, R4, RZ, PT ;  /* 0x000000ff0400720c */ /* 0x000fe40003f05070 */
[C---:B------:R-:W-:Y:S02]  /*4b60*/  ISETP.NE.AND.EX P1, PT, R5.reuse, RZ, PT, P1 ;  /* 0x000000ff0500720c */ /* 0x040fe40003f25310 */
[----:B------:R-:W-:Y:S01]  /*4b70*/  ISETP.NE.AND.EX P0, PT, R5, RZ, PT, P0 ;  /* 0x000000ff0500720c */ /* 0x000fe20003f05300 */
[----:B------:R-:W3:Y:S01]  /*4b80*/  @!UP3 LDCU UR5, c[0x0][0xb0c] ;  /* 0x00016180ff05b7ac */ /* 0x000ee20008000800 */
[----:B------:R-:W-:Y:S01]  /*4b90*/  SHF.L.U32 R9, R15, 0x1f, RZ ;  /* 0x0000001f0f097819 */ /* 0x000fe200000006ff */
[----:B------:R-:W-:Y:S02]  /*4ba0*/  USHF.L.U32 UR42, UR24, 0x7, URZ ;  /* 0x00000007182a7899 */ /* 0x000fe400080006ff */
[----:B------:R-:W-:Y:S02]  /*4bb0*/  USHF.L.U32 UR43, UR20, 0x6, URZ ;  /* 0x00000006142b7899 */ /* 0x000fe400080006ff */
[----:B--2---:R-:W-:Y:S07]  /*4bc0*/  UIMAD.WIDE.U32 UR6, UR14, UR8, URZ ;  /* 0x000000080e0672a5 */ /* 0x004fee000f8e00ff */
[----:B------:R-:W-:Y:S01]  /*4bd0*/  @!UP3 UMOV UR4, UR7 ;  /* 0x000000070004bc82 */ /* 0x000fe20008000000 */
[----:B---3--:R-:W-:Y:S02]  /*4be0*/  @!UP3 UISETP.NE.AND UP0, UPT, UR5, 0x1, UPT ;  /* 0x000000010500b88c */ /* 0x008fe4000bf05270 */
[----:B------:R-:W-:Y:S02]  /*4bf0*/  @!UP3 USHF.R.U32.HI UR4, URZ, UR9, UR4 ;  /* 0x00000009ff04b299 */ /* 0x000fe40008011604 */
[----:B------:R-:W-:Y:S02]  /*4c00*/  UIMAD.WIDE.U32 UR6, UR13, UR11, URZ ;  /* 0x0000000b0d0672a5 */ /* 0x000fe4000f8e00ff */
[----:B------:R-:W-:Y:S02]  /*4c10*/  @!UP3 USEL UR8, UR14, UR4, !UP0 ;  /* 0x000000040e08b287 */ /* 0x000fe4000c000000 */
[----:B------:R-:W-:Y:S03]  /*4c20*/  @!UP3 UISETP.NE.AND UP0, UPT, UR10, 0x1, UPT ;  /* 0x000000010a00b88c */ /* 0x000fe6000bf05270 */
[----:B------:R-:W-:Y:S02]  /*4c30*/  @!UP3 UMOV UR6, UR7 ;  /* 0x000000070006bc82 */ /* 0x000fe40008000000 */
[----:B------:R-:W2:Y:S02]  /*4c40*/  @!UP3 LDCU UR4, c[0x0][0xb20] ;  /* 0x00016400ff04b7ac */ /* 0x000ea40008000800 */
[----:B--2---:R-:W-:Y:S04]  /*4c50*/  @!UP3 USHF.R.U32.HI UR6, URZ, UR4, UR6 ;  /* 0x00000004ff06b299 */ /* 0x004fe80008011606 */
[----:B------:R-:W-:Y:S04]  /*4c60*/  @!UP3 USEL UR6, UR13, UR6, !UP0 ;  /* 0x000000060d06b287 */ /* 0x000fe8000c000000 */
[----:B------:R-:W-:Y:S02]  /*4c70*/  @!UP3 UIADD3 UR4, UPT, UPT, -UR8, UR6, URZ ;  /* 0x000000060804b290 */ /* 0x000fe4000fffe1ff */
[----:B------:R-:W-:Y:S02]  /*4c80*/  @!UP3 UIADD3 UR6, UPT, UPT, UR8, -UR6, URZ ;  /* 0x800000060806b290 */ /* 0x000fe4000fffe0ff */
[----:B------:R-:W-:Y:S02]  /*4c90*/  @!UP3 UIMAD UR14, UR4, UR5, UR14 ;  /* 0x00000005040eb2a4 */ /* 0x000fe4000f8e020e */
[----:B------:R-:W-:Y:S01]  /*4ca0*/  @!UP3 UIMAD UR13, UR6, UR10, UR13 ;  /* 0x0000000a060db2a4 */ /* 0x000fe2000f8e020d */
[----:B------:R-:W-:Y:S11]  /*4cb0*/  BRA.U UP2, `(.L_x_89) ;  /* 0x0000000102107547 */ /* 0x000ff6000b800000 */
[----:B------:R-:W-:Y:S04]  /*4cc0*/  MOV R6, UR46 ;  /* 0x0000002e00067c02 */ /* 0x000fe80008000f00 */
[----:B------:R-:W-:Y:S04]  /*4cd0*/  SHF.L.U32 R6, R6, 0x1f, RZ ;  /* 0x0000001f06067819 */ /* 0x000fe800000006ff */
[----:B------:R-:W2:Y:S02]  /*4ce0*/  SYNCS.PHASECHK.TRANS64.TRYWAIT P2, [UR21+0x98], R6 ;  /* 0x00009806ff0075a7 */ /* 0x000ea40008041115 */
[----:B--2---:R-:W-:Y:S05]  /*4cf0*/  @!P2 BRA `(.L_x_90) ;  /* 0x000000480078a947 */ /* 0x004fea0003800000 */
.L_x_89:
[----:B------:R-:W-:Y:S05]  /*4d00*/  @!P1 BRA `(.L_x_91) ;  /* 0x0000000000309947 */ /* 0x000fea0003800000 */
[----:B------:R-:W-:Y:S01]  /*4d10*/  ISETP.NE.U32.AND P1, PT, R2, RZ, PT ;  /* 0x000000ff0200720c */ /* 0x000fe20003f25070 */
[----:B------:R-:W2:Y:S01]  /*4d20*/  LDCU.64 UR4, c[0x0][0x358] ;  /* 0x00006b00ff0477ac */ /* 0x000ea20008000a00 */
[----:B------:R-:W-:Y:S02]  /*4d30*/  IMAD.MOV.U32 R46, RZ, RZ, 0x1 ;  /* 0x00000001ff2e7424 */ /* 0x000fe400078e00ff */
[----:B------:R-:W-:Y:S11]  /*4d40*/  ISETP.NE.AND.EX P1, PT, R3, RZ, PT, P1 ;  /* 0x000000ff0300720c */ /* 0x000ff60003f25310 */
[----:B------:R-:W-:Y:S02]  /*4d50*/  @!UPT UIADD3 URZ, UPT, UPT, URZ, URZ, URZ ;  /* 0x000000fffffff290 */ /* 0x000fe4000fffe0ff */
[----:B------:R-:W3:Y:S01]  /*4d60*/  @P1 LDC.64 R10, c[0x0][0x888] ;  /* 0x00022200ff0a1b82 */ /* 0x000ee20000000a00 */
[----:B-1----:R-:W-:Y:S04]  /*4d70*/  @P1 IMAD R0, R4, UR36, RZ ;  /* 0x0000002404001c24 */ /* 0x002fe8000f8e02ff */
[----:B---3--:R-:W-:Y:S04]  /*4d80*/  @P1 IMAD.WIDE R10, R0, 0x4, R10 ;  /* 0x00000004000a1825 */ /* 0x008fe800078e020a */
[----:B------:R-:W-:Y:S01]  /*4d90*/  HFMA2 R0, -RZ, RZ, 0, 5.9604644775390625e-08 ;  /* 0x00000001ff007431 */ /* 0x000fe200000001ff */
[----:B--2--5:R2:W5:Y:S04]  /*4da0*/  @P1 LDG.E R27, desc[UR4][R10.64] ;  /* 0x000000040a1b1981 */ /* 0x024568000c1e1900 */
[----:B------:R-:W-:Y:S01]  /*4db0*/  @!P1 PRMT R46, R0, 0x7610, R46 ;  /* 0x00007610002e9816 */ /* 0x000fe2000000002e */
[----:B--2---:R-:W3:Y:S06]  /*4dc0*/  @!P1 LDC R27, c[0x0][0x880] ;  /* 0x00022000ff1b9b82 */ /* 0x004eec0000000800 */
.L_x_91:
[----:B---3-5:R-:W-:Y:S01]  /*4dd0*/  @!P0 FSETP.EQ.AND P1, PT, R27, RZ, PT ;  /* 0x000000ff1b00820b */ /* 0x028fe20003f22000 */
[----:B------:R-:W-:Y:S01]  /*4de0*/  @!UPT UIADD3 URZ, UPT, UPT, URZ, URZ, URZ ;  /* 0x000000fffffff290 */ /* 0x000fe2000fffe0ff */
[----:B------:R-:W-:Y:S11]  /*4df0*/  @!P0 BRA `(.L_x_92) ;  /* 0x0000000000188947 */ /* 0x000ff60003800000 */
[----:B------:R-:W-:Y:S02]  /*4e00*/  LOP3.LUT P0, RZ, R46, 0xff, RZ, 0xc0, !PT ;  /* 0x000000ff2eff7812 */ /* 0x000fe4000780c0ff */
[----:B------:R-:W-:Y:S04]  /*4e10*/  ISETP.NE.U32.AND P1, PT, R2, RZ, PT ;  /* 0x000000ff0200720c */ /* 0x000fe80003f25070 */
[----:B------:R-:W-:Y:S04]  /*4e20*/  ISETP.NE.AND.EX P1, PT, R3, RZ, PT, P1 ;  /* 0x000000ff0300720c */ /* 0x000fe80003f25310 */
[----:B------:R-:W-:Y:S03]  /*4e30*/  PLOP3.LUT P1, PT, P1, PT, PT, 0x8, 0x80 ;  /* 0x000000000080781c */ /* 0x000fe60000f2e170 */
[----:B------:R-:W-:Y:S11]  /*4e40*/  @P0 FSETP.EQ.AND P1, PT, R27, RZ, PT ;  /* 0x000000ff1b00020b */ /* 0x000ff60003f22000 */
[----:B------:R-:W-:Y:S02]  /*4e50*/  @!UPT UIADD3 URZ, UPT, UPT, URZ, URZ, URZ ;  /* 0x000000fffffff290 */ /* 0x000fe4000fffe0ff */
.L_x_92:
[----:B------:R-:W2:Y:S01]  /*4e60*/  SYNCS.PHASECHK.TRANS64.TRYWAIT P2, [UR21+0x70], R9 ;  /* 0x00007009ff0075a7 */ /* 0x000ea20008041115 */
[----:B------:R-:W-:Y:S04]  /*4e70*/  ELECT P0, URZ, PT ;  /* 0x0000000000ff782f */ /* 0x000fe80003800000 */
[----:B------:R-:W-:Y:S11]  /*4e80*/  PLOP3.LUT P1, PT, P1, P0, PT, 0xf2, 0x2f ;  /* 0x00000000002f781c */ /* 0x000ff60000f21e72 */
[----:B------:R-:W-:Y:S02]  /*4e90*/  @!UPT UIADD3 URZ, UPT, UPT, URZ, URZ, URZ ;  /* 0x000000fffffff290 */ /* 0x000fe4000fffe0ff */
[----:B------:R-:W-:Y:S05]  /*4ea0*/  @!P1 IADD3 R8, P0, PT, R16, 0x580, RZ ;  /* 0x0000058010089810 */ /* 0x000fea0007f1e0ff */
[----:B-1----:R-:W-:Y:S01]  /*4eb0*/  @!P1 IMAD.X R6, RZ, RZ, R17, P0 ;  /* 0x000000ffff069224 */ /* 0x002fe200000e0611 */
[----:B--2---:R-:W-:Y:S07]  /*4ec0*/  @!P2 BRA `(.L_x_93) ;  /* 0x00000048001ca947 */ /* 0x004fee0003800000 */
.L_x_185:
[----:B------:R-:W-:Y:S01]  /*4ed0*/  @!P1 R2UR UR5, R8 ;  /* 0x00000000080592ca */ /* 0x000fe200000e0000 */
[----:B------:R-:W-:Y:S01]  /*4ee0*/  VOTEU.ALL UP0, P1 ;  /* 0x0000000000ff7886 */ /* 0x000fe20000800000 */
[----:B------:R-:W-:Y:S01]  /*4ef0*/  @!P1 R2UR UR4, R6 ;  /* 0x00000000060492ca */ /* 0x000fe200000e0000 */
[----:B------:R-:W-:Y:S01]  /*4f00*/  UMOV UR16, 0x0 ;  /* 0x0000000000107882 */ /* 0x000fe20000000000 */
[----:B------:R-:W-:Y:S01]  /*4f10*/  UMOV UR17, 0x10000000 ;  /* 0x1000000000117882 */ /* 0x000fe20000000000 */
[----:B------:R-:W-:Y:S01]  /*4f20*/  UMOV UR44, UR36 ;  /* 0x00000024002c7c82 */ /* 0x000fe20008000000 */
[----:B------:R-:W-:Y:S01]  /*4f30*/  @!UP0 UIADD3 UR40, UPT, UPT, UR21, 0x200, URZ ;  /* 0x0000020015288890 */ /* 0x000fe2000fffe0ff */
[----:B-1----:R-:W-:Y:S01]  /*4f40*/  @!P1 IMAD.MOV.U32 R0, RZ, RZ, 0x1000 ;  /* 0x00001000ff009424 */ /* 0x002fe200078e00ff */
[----:B------:R-:W-:Y:S01]  /*4f50*/  @!UP0 UIADD3 UR10, UPT, UPT, UR42, 0x40, URZ ;  /* 0x000000402a0a8890 */ /* 0x000fe2000fffe0ff */
[----:B------:R-:W-:Y:S01]  /*4f60*/  @!P1 IADD3 R8, P0, PT, R16, 0x580, RZ ;  /* 0x0000058010089810 */ /* 0x000fe20007f1e0ff */
[----:B------:R-:W-:Y:S01]  /*4f70*/  @!UP0 UIADD3 UR8, UPT, UPT, UR21, 0xa00, URZ ;  /* 0x00000a0015088890 */ /* 0x000fe2000fffe0ff */
[----:B------:R-:W-:Y:S02]  /*4f80*/  VOTEU.ALL UP0, P1 ;  /* 0x0000000000ff7886 */ /* 0x000fe40000800000 */
[----:B------:R-:W-:Y:S01]  /*4f90*/  IMAD.U32 R10, RZ, RZ, UR5 ;  /* 0x00000005ff0a7e24 */ /* 0x000fe2000f8e00ff */
[----:B------:R-:W-:Y:S01]  /*4fa0*/  UMOV UR9, UR41 ;  /* 0x0000002900097c82 */ /* 0x000fe20008000000 */
[----:B------:R-:W-:Y:S01]  /*4fb0*/  IMAD.U32 R11, RZ, RZ, UR4 ;  /* 0x00000004ff0b7e24 */ /* 0x000fe2000f8e00ff */
[----:B------:R-:W-:Y:S01]  /*4fc0*/  UMOV UR11, UR43 ;  /* 0x0000002b000b7c82 */ /* 0x000fe20008000000 */
[----:B------:R-:W-:Y:S01]  /*4fd0*/  UMOV UR12, UR36 ;  /* 0x00000024000c7c82 */ /* 0x000fe20008000000 */
[----:B------:R-:W-:Y:S01]  /*4fe0*/  @!P1 R2UR UR4, R10 ;  /* 0x000000000a0492ca */ /* 0x000fe200000e0000 */
[----:B------:R-:W-:Y:S01]  /*4ff0*/  UPRMT UR6, UR47, 0x654, UR41 ;  /* 0x000006542f067896 */ /* 0x000fe20008000029 */
[----:B------:R-:W-:Y:S01]  /*5000*/  @!P1 R2UR UR5, R11 ;  /* 0x000000000b0592ca */ /* 0x000fe200000e0000 */
[----:B------:R-:W-:Y:S11]  /*5010*/  @!P1 IMAD.X R6, RZ, RZ, R17, P0 ;  /* 0x000000ffff069224 */ /* 0x000ff600000e0611 */
[----:B------:R-:W-:Y:S01]  /*5020*/  @!UPT UIADD3 URZ, UPT, UPT, URZ, URZ, URZ ;  /* 0x000000fffffff290 */ /* 0x000fe2000fffe0ff */
[----:B------:R1:W-:Y:S01]  /*5030*/  @!UP0 UTMALDG.3D [UR40], [UR4], desc[UR16] ;  /* 0x00001028040085b4 */ /* 0x0003e20008011000 */
[----:B------:R-:W-:Y:S05]  /*5040*/  VOTEU.ALL UP0, P1 ;  /* 0x0000000000ff7886 */ /* 0x000fea0000800000 */
[----:B------:R1:W-:Y:S01]  /*5050*/  @!UP0 UTMALDG.3D [UR8], [UR4], desc[UR16] ;  /* 0x00001008040085b4 */ /* 0x0003e20008011000 */
[----:B------:R1:W-:Y:S01]  /*5060*/  @!P1 SYNCS.ARRIVE.TRANS64.RED.A0TR RZ, [UR21+0x50], R0 ;  /* 0x00005000ffff99a7 */ /* 0x0003e20008300415 */
[----:B------:R-:W-:Y:S01]  /*5070*/  SYNCS.ARRIVE.TRANS64.RED.A1T0 RZ, [UR6], RZ ;  /* 0x000000ffffff79a7 */ /* 0x000fe20008100406 */
[----:B------:R-:W2:Y:S02]  /*5080*/  SYNCS.PHASECHK.TRANS64.TRYWAIT P2, [UR21+0x78], R9 ;  /* 0x00007809ff0075a7 */ /* 0x000ea40008041115 */
[----:B-12---:R-:W-:Y:S05]  /*5090*/  @!P2 BRA `(.L_x_94) ;  /* 0x0000004400c0a947 */ /* 0x006fea0003800000 */
.L_x_187:
        /* <DEDUP_REMOVED lines=10> */
[----:B------:R-:W-:Y:S02]  /*5140*/  @!UP0 UIADD3 UR10, UPT, UPT, UR42, 0x50, URZ ;  /* 0x000000502a0a8890 */ /* 0x000fe4000fffe0ff */
[----:B------:R-:W-:Y:S01]  /*5150*/  @!UP0 UIADD3 UR8, UPT, UPT, UR21, 0x1a00, URZ ;  /* 0x00001a0015088890 */ /* 0x000fe2000fffe0ff */
[----:B------:R-:W-:Y:S01]  /*5160*/  IMAD.U32 R10, RZ, RZ, UR5 ;  /* 0x00000005ff0a7e24 */ /* 0x000fe2000f8e00ff */
[----:B------:R-:W-:Y:S01]  /*5170*/  VOTEU.ALL UP0, P1 ;  /* 0x0000000000ff7886 */ /* 0x000fe20000800000 */
[----:B------:R-:W-:Y:S01]  /*5180*/  IMAD.U32 R11, RZ, RZ, UR4 ;  /* 0x00000004ff0b7e24 */ /* 0x000fe2000f8e00ff */
[----:B------:R-:W-:Y:S01]  /*5190*/  UMOV UR9, UR33 ;  /* 0x0000002100097c82 */ /* 0x000fe20008000000 */
[----:B------:R-:W-:Y:S01]  /*51a0*/  UMOV UR11, UR43 ;  /* 0x0000002b000b7c82 */ /* 0x000fe20008000000 */
[----:B------:R-:W-:Y:S01]  /*51b0*/  @!P1 R2UR UR4, R10 ;  /* 0x000000000a0492ca */ /* 0x000fe200000e0000 */
[----:B------:R-:W-:Y:S01]  /*51c0*/  UMOV UR12, UR36 ;  /* 0x00000024000c7c82 */ /* 0x000fe20008000000 */
[----:B------:R-:W-:Y:S01]  /*51d0*/  @!P1 R2UR UR5, R11 ;  /* 0x000000000b0592ca */ /* 0x000fe200000e0000 */
[----:B------:R-:W-:Y:S01]  /*51e0*/  UPRMT UR6, UR47, 0x654, UR33 ;  /* 0x000006542f067896 */ /* 0x000fe20008000021 */
[----:B------:R-:W-:Y:S11]  /*51f0*/  @!P1 IMAD.X R6, RZ, RZ, R17, P0 ;  /* 0x000000ffff069224 */ /* 0x000ff600000e0611 */
[----:B------:R1:W-:Y:S01]  /*5200*/  @!UP0 UTMALDG.3D [UR32], [UR4], desc[UR16] ;  /* 0x00001020040085b4 */ /* 0x0003e20008011000 */
[----:B------:R-:W-:Y:S05]  /*5210*/  VOTEU.ALL UP0, P1 ;  /* 0x0000000000ff7886 */ /* 0x000fea0000800000 */
[----:B------:R1:W-:Y:S01]  /*5220*/  @!UP0 UTMALDG.3D [UR8], [UR4], desc[UR16] ;  /* 0x00001008040085b4 */ /* 0x0003e20008011000 */
[----:B------:R1:W-:Y:S01]  /*5230*/  @!P1 SYNCS.ARRIVE.TRANS64.RED.A0TR RZ, [UR21+0x58], R0 ;  /* 0x00005800ffff99a7 */ /* 0x0003e20008300415 */
[----:B------:R-:W-:Y:S01]  /*5240*/  SYNCS.ARRIVE.TRANS64.RED.A1T0 RZ, [UR6], RZ ;  /* 0x000000ffffff79a7 */ /* 0x000fe20008100406 */
[----:B------:R-:W2:Y:S02]  /*5250*/  SYNCS.PHASECHK.TRANS64.TRYWAIT P2, [UR21+0x80], R9 ;  /* 0x00008009ff0075a7 */ /* 0x000ea40008041115 */
[----:B-12---:R-:W-:Y:S05]  /*5260*/  @!P2 BRA `(.L_x_95) ;  /* 0x000000440064a947 */ /* 0x006fea0003800000 */
.L_x_189:
        /* <DEDUP_REMOVED lines=9> */
[----:B------:R-:W-:Y:S01]  /*5300*/  VIADD R14, R14, 0x1 ;  /* 0x000000010e0e7836 */ /* 0x000fe20000000000 */
        /* <DEDUP_REMOVED lines=10> */
[----:B------:R-:W-:Y:S01]  /*53b0*/  UMOV UR12, UR36 ;  /* 0x00000024000c7c82 */ /* 0x000fe20008000000 */
[----:B------:R-:W-:Y:S11]  /*53c0*/  UPRMT UR6, UR47, 0x654, UR25 ;  /* 0x000006542f067896 */ /* 0x000ff60008000019 */
[----:B------:R1:W-:Y:S01]  /*53d0*/  @!UP0 UTMALDG.3D [UR24], [UR4], desc[UR16] ;  /* 0x00001018040085b4 */ /* 0x0003e20008011000 */
[----:B------:R-:W-:Y:S05]  /*53e0*/  VOTEU.ALL UP0, P1 ;  /* 0x0000000000ff7886 */ /* 0x000fea0000800000 */
[----:B------:R1:W-:Y:S01]  /*53f0*/  @!UP0 UTMALDG.3D [UR8], [UR4], desc[UR16] ;  /* 0x00001008040085b4 */ /* 0x0003e20008011000 */
[----:B------:R1:W-:Y:S01]  /*5400*/  @!P1 SYNCS.ARRIVE.TRANS64.RED.A0TR RZ, [UR21+0x60], R0 ;  /* 0x00006000ffff99a7 */ /* 0x0003e20008300415 */
[----:B------:R-:W-:Y:S01]  /*5410*/  SYNCS.ARRIVE.TRANS64.RED.A1T0 RZ, [UR6], RZ ;  /* 0x000000ffffff79a7 */ /* 0x000fe20008100406 */
[----:B------:R-:W2:Y:S02]  /*5420*/  SYNCS.PHASECHK.TRANS64.TRYWAIT P0, [UR21+0x88], R9 ;  /* 0x00008809ff0075a7 */ /* 0x000ea40008001115 */
[----:B-12---:R-:W-:Y:S05]  /*5430*/  @!P0 BRA `(.L_x_96) ;  /* 0x0000004400088947 */ /* 0x006fea0003800000 */
.L_x_191:
[----:B------:R-:W-:Y:S01]  /*5440*/  UIADD3 UR24, UPT, UPT, UR13, UR63, URZ ;  /* 0x0000003f0d187290 */ /* 0x000fe2000fffe0ff */
[----:B------:R-:W-:Y:S01]  /*5450*/  @!P1 IADD3 R6, P0, PT, R16, 0x580, RZ ;  /* 0x0000058010069810 */ /* 0x000fe20007f1e0ff */
[----:B------:R-:W-:Y:S01]  /*5460*/  UPLOP3.LUT UP2, UPT, UPT, UPT, UPT, 0x80, 0x8 ;  /* 0x000000000008789c */ /* 0x000fe20003f4f070 */
[----:B------:R-:W-:Y:S01]  /*5470*/  R2UR UR26, R50 ;  /* 0x00000000321a72ca */ /* 0x000fe200000e0000 */
[----:B------:R-:W-:Y:S01]  /*5480*/  VOTEU.ALL UP0, P1 ;  /* 0x0000000000ff7886 */ /* 0x000fe20000800000 */
[----:B------:R-:W-:Y:S01]  /*5490*/  @!P1 R2UR UR5, R6 ;  /* 0x00000000060592ca */ /* 0x000fe200000e0000 */
[----:B-1----:R-:W-:Y:S01]  /*54a0*/  @!P1 IMAD.X R0, RZ, RZ, R17, P0 ;  /* 0x000000ffff009224 */ /* 0x002fe200000e0611 */
[----:B------:R-:W-:Y:S01]  /*54b0*/  UMOV UR6, 0x0 ;  /* 0x0000000000067882 */ /* 0x000fe20000000000 */
[----:B------:R-:W-:Y:S01]  /*54c0*/  UMOV UR7, 0x10000000 ;  /* 0x1000000000077882 */ /* 0x000fe20000000000 */
[----:B------:R-:W-:Y:S01]  /*54d0*/  @!UP0 UIADD3 UR18, UPT, UPT, UR42, 0x30, URZ ;  /* 0x000000302a128890 */ /* 0x000fe2000fffe0ff */
[----:B------:R-:W-:Y:S01]  /*54e0*/  ISETP.NE.AND P0, PT, R14, 0x2, PT ;  /* 0x000000020e00780c */ /* 0x000fe20003f05270 */
[----:B------:R-:W-:Y:S01]  /*54f0*/  @!UP0 UIADD3 UR16, UPT, UPT, UR21, 0x3200, URZ ;  /* 0x0000320015108890 */ /* 0x000fe2000fffe0ff */
[----:B------:R-:W-:Y:S01]  /*5500*/  @!P1 R2UR UR4, R0 ;  /* 0x00000000000492ca */ /* 0x000fe200000e0000 */
[----:B------:R-:W-:Y:S01]  /*5510*/  @!UP0 UIADD3 UR17, UPT, UPT, UR21, 0x68, URZ ;  /* 0x0000006815118890 */ /* 0x000fe2000fffe0ff */
[----:B------:R-:W-:Y:S01]  /*5520*/  SEL R0, RZ, 0x1, P0 ;  /* 0x00000001ff007807 */ /* 0x000fe20000000000 */
[----:B------:R-:W-:Y:S01]  /*5530*/  @!UP0 UIADD3 UR10, UPT, UPT, UR42, 0x70, URZ ;  /* 0x000000702a0a8890 */ /* 0x000fe2000fffe0ff */
[----:B------:R-:W-:Y:S01]  /*5540*/  LOP3.LUT R15, R15, 0x1, RZ, 0x3c, !PT ;  /* 0x000000010f0f7812 */ /* 0x000fe200078e3cff */
[----:B------:R-:W-:Y:S01]  /*5550*/  @!UP0 UIADD3 UR8, UPT, UPT, UR21, 0x3a00, URZ ;  /* 0x00003a0015088890 */ /* 0x000fe2000fffe0ff */
[----:B------:R-:W-:Y:S01]  /*5560*/  IMAD.U32 R8, RZ, RZ, UR5 ;  /* 0x00000005ff087e24 */ /* 0x000fe2000f8e00ff */
[----:B------:R-:W-:Y:S01]  /*5570*/  VOTEU.ALL UP0, P1 ;  /* 0x0000000000ff7886 */ /* 0x000fe20000800000 */
[----:B------:R-:W-:Y:S01]  /*5580*/  UMOV UR19, UR43 ;  /* 0x0000002b00137c82 */ /* 0x000fe20008000000 */
[----:B------:R-:W-:Y:S01]  /*5590*/  UMOV UR20, UR36 ;  /* 0x0000002400147c82 */ /* 0x000fe20008000000 */
[----:B------:R-:W-:Y:S01]  /*55a0*/  UMOV UR11, UR43 ;  /* 0x0000002b000b7c82 */ /* 0x000fe20008000000 */
[----:B------:R-:W-:Y:S01]  /*55b0*/  UMOV UR12, UR36 ;  /* 0x00000024000c7c82 */ /* 0x000fe20008000000 */
[----:B------:R-:W-:Y:S01]  /*55c0*/  UMOV UR9, UR17 ;  /* 0x0000001100097c82 */ /* 0x000fe20008000000 */
[----:B------:R-:W-:Y:S01]  /*55d0*/  IMAD.U32 R9, RZ, RZ, UR4 ;  /* 0x00000004ff097e24 */ /* 0x000fe2000f8e00ff */
[----:B------:R-:W-:Y:S01]  /*55e0*/  @!P1 R2UR UR4, R8 ;  /* 0x00000000080492ca */ /* 0x000fe200000e0000 */
[----:B------:R-:W-:Y:S01]  /*55f0*/  UMOV UR36, UR29 ;  /* 0x0000001d00247c82 */ /* 0x000fe20008000000 */
[----:B------:R-:W-:Y:S02]  /*5600*/  LOP3.LUT R13, R13, R0, RZ, 0x3c, !PT ;  /* 0x000000000d0d7212 */ /* 0x000fe400078e3cff */
[----:B------:R-:W-:Y:S02]  /*5610*/  @!P1 R2UR UR5, R9 ;  /* 0x00000000090592ca */ /* 0x000fe400000e0000 */
[----:B------:R-:W-:Y:S11]  /*5620*/  SEL R14, R14, RZ, P0 ;  /* 0x000000ff0e0e7207 */ /* 0x000ff60000000000 */
[----:B------:R1:W-:Y:S01]  /*5630*/  @!UP0 UTMALDG.3D [UR16], [UR4], desc[UR6] ;  /* 0x00000610040085b4 */ /* 0x0003e20008011000 */
[----:B------:R-:W-:Y:S05]  /*5640*/  VOTEU.ALL UP0, P1 ;  /* 0x0000000000ff7886 */ /* 0x000fea0000800000 */
[----:B------:R2:W-:Y:S01]  /*5650*/  @!UP0 UTMALDG.3D [UR8], [UR4], desc[UR6] ;  /* 0x00000608040085b4 */ /* 0x0005e20008011000 */
[----:B------:R2:W-:Y:S01]  /*5660*/  @!P1 SYNCS.ARRIVE.TRANS64.RED.A0TR RZ, [UR21+0x68], R7 ;  /* 0x00006807ffff99a7 */ /* 0x0005e20008300415 */
[----:B------:R-:W-:Y:S01]  /*5670*/  SYNCS.ARRIVE.TRANS64.RED.A1T0 RZ, [UR37], RZ ;  /* 0x000000ffffff79a7 */ /* 0x000fe20008100425 */
[----:B-1----:R-:W-:Y:S01]  /*5680*/  UIADD3 UR20, UPT, UPT, UR14, UR26, URZ ;  /* 0x0000001a0e147290 */ /* 0x002fe2000fffe0ff */
[----:B------:R-:W-:Y:S11]  /*5690*/  BRA.U UP1, `(.L_x_97) ;  /* 0xfffffff101047547 */ /* 0x000ff6000b83ffff */
[----:B------:R-:W-:-:S04]  /*56a0*/  SHF.L.U32 R2, R15, 0x1f, RZ ;  /* 0x0000001f0f027819 */ /* 0x000fc800000006ff */
[----:B------:R-:W1:Y:S02]  /*56b0*/  SYNCS.PHASECHK.TRANS64.TRYWAIT P0, [UR21+0x70], R2 ;  /* 0x00007002ff0075a7 */ /* 0x000e640008001115 */
[----:B-1----:R-:W-:Y:S05]  /*56c0*/  @!P0 BRA `(.L_x_98) ;  /* 0x00000040007c8947 */ /* 0x002fea0003800000 */
.L_x_193:
[----:B------:R-:W3:Y:S02]  /*56d0*/  SYNCS.PHASECHK.TRANS64.TRYWAIT P0, [UR21+0x78], R2 ;  /* 0x00007802ff0075a7 */ /* 0x000ee40008001115 */
[----:B---3--:R-:W-:Y:S05]  /*56e0*/  @!P0 BRA `(.L_x_99) ;  /* 0x00000040008c8947 */ /* 0x008fea0003800000 */
.L_x_195:
[----:B------:R-:W3:Y:S02]  /*56f0*/  SYNCS.PHASECHK.TRANS64.TRYWAIT P0, [UR21+0x80], R2 ;  /* 0x00008002ff0075a7 */ /* 0x000ee40008001115 */
[----:B---3--:R-:W-:Y:S05]  /*5700*/  @!P0 BRA `(.L_x_100) ;  /* 0x00000040009c8947 */ /* 0x008fea0003800000 */
.L_x_197:
[----:B-1----:R-:W-:-:S07]  /*5710*/  MOV R0, UR21 ;  /* 0x0000001500007c02 */ /* 0x002fce0008000f00 */
.L_x_101:
[----:B-1----:R-:W-:-:S04]  /*5720*/  SHF.L.U32 R2, R15, 0x1f, RZ ;  /* 0x0000001f0f027819 */ /* 0x002fc800000006ff */
[----:B------:R1:W3:Y:S03]  /*5730*/  SYNCS.PHASECHK.TRANS64.TRYWAIT P0, [R0+URZ+0x88], R2 ;  /* 0x00008802000075a7 */ /* 0x0002e600080011ff */
[----:B---3--:R-:W-:Y:S05]  /*5740*/  @!P0 NANOSLEEP.SYNCS 0x989680 ;  /* 0x009896800000895d */ /* 0x008fea0003900000 */
[----:B------:R-:W3:Y:S02]  /*5750*/  @!P0 SYNCS.PHASECHK.TRANS64 P0, [R0+URZ+0x88], R2 ;  /* 0x00008802000085a7 */ /* 0x000ee400080010ff */
[----:B--23--:R-:W-:Y:S05]  /*5760*/  @P0 EXIT ;  /* 0x000000000000094d */ /* 0x00cfea0003800000 */
[----:B------:R-:W-:Y:S05]  /*5770*/  BRA `(.L_x_101) ;  /* 0xfffffffc00e87947 */ /* 0x000fea000383ffff */
.L_x_86:
[----:B------:R-:W-:-:S06]  /*5780*/  UISETP.GE.AND UP0, UPT, UR25, 0x4, UPT ;  /* 0x000000041900788c */ /* 0x000fcc000bf06270 */
[----:B------:R-:W-:-:S13]  /*5790*/  PLOP3.LUT P0, PT, PT, PT, UP0, 0x80, 0x8 ;  /* 0x000000000008781c */ /* 0x000fda0003f0f008 */
[----:B------:R-:W-:Y:S05]  /*57a0*/  @!P0 EXIT ;  /* 0x000000000000894d */ /* 0x000fea0003800000 */
[----:B------:R-:W-:Y:S01]  /*57b0*/  BAR.SYNC.DEFER_BLOCKING 0x6, 0xa0 ;  /* 0x0182800000007b1d */ /* 0x000fe20000010000 */
[C---:B------:R-:W-:Y:S01]  /*57c0*/  IMAD.SHL.U32 R45, R60.reuse, 0x10, RZ ;  /* 0x000000103c2d7824 */ /* 0x040fe200078e00ff */
[C---:B------:R-:W-:Y:S01]  /*57d0*/  SHF.L.U32 R3, R47.reuse, 0x15, RZ ;  /* 0x000000152f037819 */ /* 0x040fe200000006ff */
[C---:B------:R-:W-:Y:S02]  /*57e0*/  IMAD.U32 R23, R60.reuse, 0x10000, RZ ;  /* 0x000100003c177824 */ /* 0x040fe400078e00ff */
[----:B------:R-:W-:Y:S02]  /*57f0*/  HFMA2 R59, -RZ, RZ, 0, 5.9604644775390625e-08 ;  /* 0x00000001ff3b7431 */ /* 0x000fe400000001ff */
[----:B------:R-:W-:Y:S01]  /*5800*/  IMAD.SHL.U32 R2, R60, 0x2, RZ ;  /* 0x000000023c027824 */ /* 0x000fe200078e00ff */
[----:B------:R-:W-:Y:S01]  /*5810*/  UMOV UR43, 0x400 ;  /* 0x00000400002b7882 */ /* 0x000fe20000000000 */
[----:B------:R-:W1:Y:S01]  /*5820*/  LDCU.64 UR4, c[0x0][0x890] ;  /* 0x00011200ff0477ac */ /* 0x000e620008000a00 */
[----:B------:R-:W2:Y:S01]  /*5830*/  LDC.64 R42, c[0x0][0x8b0] ;  /* 0x00022c00ff2a7b82 */ /* 0x000ea20000000a00 */
[----:B------:R-:W-:Y:S01]  /*5840*/  IMAD.SHL.U32 R6, R47, 0x200, RZ ;  /* 0x000002002f067824 */ /* 0x000fe200078e00ff */
[C---:B------:R-:W-:Y:S01]  /*5850*/  LOP3.LUT R7, R45.reuse, 0x40, RZ, 0xc0, !PT ;  /* 0x000000402d077812 */ /* 0x040fe200078ec0ff */
[----:B------:R-:W-:Y:S01]  /*5860*/  ULEA UR43, UR47, UR43, 0x18 ;  /* 0x0000002b2f2b7291 */ /* 0x000fe2000f8ec0ff */
[----:B------:R-:W-:Y:S01]  /*5870*/  LOP3.LUT R44, R45, 0x5b0, RZ, 0xc0, !PT ;  /* 0x000005b02d2c7812 */ /* 0x000fe200078ec0ff */
[----:B------:R-:W-:Y:S01]  /*5880*/  IMAD.MOV.U32 R22, RZ, RZ, RZ ;  /* 0x000000ffff167224 */ /* 0x000fe200078e00ff */
[----:B------:R-:W-:Y:S01]  /*5890*/  LOP3.LUT R3, R3, 0x200000, RZ, 0xc0, !PT ;  /* 0x0020000003037812 */ /* 0x000fe200078ec0ff */
[----:B------:R-:W-:Y:S01]  /*58a0*/  IMAD.MOV.U32 R58, RZ, RZ, RZ ;  /* 0x000000ffff3a7224 */ /* 0x000fe200078e00ff */
[----:B------:R-:W3:Y:S01]  /*58b0*/  LDC.64 R40, c[0x0][0x8a8] ;  /* 0x00022a00ff287b82 */ /* 0x000ee20000000a00 */
[----:B------:R-:W-:Y:S01]  /*58c0*/  LOP3.LUT R2, R7, 0x8, R2, 0xf8, !PT ;  /* 0x0000000807027812 */ /* 0x000fe200078ef802 */
[----:B------:R-:W-:Y:S01]  /*58d0*/  IMAD.MOV.U32 R55, RZ, RZ, RZ ;  /* 0x000000ffff377224 */ /* 0x000fe200078e00ff */
[----:B------:R-:W-:Y:S01]  /*58e0*/  LOP3.LUT R44, R44, 0x200, R6, 0xf8, !PT ;  /* 0x000002002c2c7812 */ /* 0x000fe200078ef806 */
[----:B------:R-:W4:Y:S01]  /*58f0*/  LDCU UR60, c[0x0][0x370] ;  /* 0x00006e00ff3c77ac */ /* 0x000f220008000800 */
[----:B------:R-:W-:-:S02]  /*5900*/  LOP3.LUT R23, R3, 0x400000, R23, 0xf8, !PT ;  /* 0x0040000003177812 */ /* 0x000fc400078ef817 */
[----:B------:R-:W-:Y:S01]  /*5910*/  LOP3.LUT P0, RZ, R45, 0x40, RZ, 0xc0, !PT ;  /* 0x000000402dff7812 */ /* 0x000fe2000780c0ff */
[----:B------:R-:W4:Y:S01]  /*5920*/  LDS R0, [UR43+0x150] ;  /* 0x0001502bff007984 */ /* 0x000f220008000800 */
[----:B-1----:R-:W-:Y:S01]  /*5930*/  IMAD.U32 R49, RZ, RZ, UR4 ;  /* 0x00000004ff317e24 */ /* 0x002fe2000f8e00ff */
[----:B------:R-:W-:Y:S01]  /*5940*/  UIADD3 UR4, UPT, UPT, UR43, 0x200, URZ ;  /* 0x000002002b047890 */ /* 0x000fe2000fffe0ff */
[----:B------:R-:W-:Y:S01]  /*5950*/  LOP3.LUT R44, R44, R2, RZ, 0xfc, !PT ;  /* 0x000000022c2c7212 */ /* 0x000fe200078efcff */
[----:B------:R-:W-:Y:S01]  /*5960*/  IMAD.U32 R48, RZ, RZ, UR5 ;  /* 0x00000005ff307e24 */ /* 0x000fe2000f8e00ff */
[----:B------:R-:W-:Y:S01]  /*5970*/  P2R R2, PR, RZ, 0x1 ;  /* 0x00000001ff027803 */ /* 0x000fe20000000000 */
[----:B------:R-:W1:Y:S01]  /*5980*/  LDCU UR42, c[0x0][0xb0c] ;  /* 0x00016180ff2a77ac */ /* 0x000e620008000800 */
[----:B------:R-:W-:Y:S01]  /*5990*/  LOP3.LUT R60, R60, 0x60, RZ, 0xc0, !PT ;  /* 0x000000603c3c7812 */ /* 0x000fe200078ec0ff */
[----:B------:R-:W-:Y:S01]  /*59a0*/  IMAD.U32 R52, RZ, RZ, UR4 ;  /* 0x00000004ff347e24 */ /* 0x000fe2000f8e00ff */
[----:B------:R-:W-:Y:S01]  /*59b0*/  MOV R57, RZ ;  /* 0x000000ff00397202 */ /* 0x000fe20000000f00 */
[----:B------:R-:W1:Y:S01]  /*59c0*/  LDCU UR39, c[0x0][0xb30] ;  /* 0x00016600ff2777ac */ /* 0x000e620008000800 */
[----:B------:R-:W1:Y:S01]  /*59d0*/  LDCU.64 UR54, c[0x0][0x888] ;  /* 0x00011100ff3677ac */ /* 0x000e620008000a00 */
[----:B------:R-:W1:Y:S01]  /*59e0*/  LDCU.64 UR40, c[0x0][0xb28] ;  /* 0x00016500ff2877ac */ /* 0x000e620008000a00 */
[----:B------:R-:W1:Y:S01]  /*59f0*/  LDCU.128 UR56, c[0x0][0xb10] ;  /* 0x00016200ff3877ac */ /* 0x000e620008000c00 */
[----:B------:R-:W1:Y:S01]  /*5a00*/  LDCU UR53, c[0x0][0x374] ;  /* 0x00006e80ff3577ac */ /* 0x000e620008000800 */
[----:B------:R-:W-:Y:S01]  /*5a10*/  UMOV UR52, URZ ;  /* 0x000000ff00347c82 */ /* 0x000fe20008000000 */
[----:B------:R-:W-:Y:S01]  /*5a20*/  UMOV UR46, URZ ;  /* 0x000000ff002e7c82 */ /* 0x000fe20008000000 */
[----:B-1234-:R-:W-:-:S07]  /*5a30*/  IMAD.IADD R23, R0, 0x1, R23 ;  /* 0x0000000100177824 */ /* 0x01efce00078e0217 */
.L_x_145:
[----:B------:R-:W-:Y:S02]  /*5a40*/  LEA R3, R55, UR43, 0x3 ;  /* 0x0000002b37037c11 */ /* 0x000fe4000f8e18ff */
[----:B------:R-:W-:Y:S02]  /*5a50*/  SHF.L.U32 R0, R57, 0x1f, RZ ;  /* 0x0000001f39007819 */ /* 0x000fe400000006ff */
[----:B-1----:R-:W-:Y:S02]  /*5a60*/  LEA R4, R55, UR43, 0x4 ;  /* 0x0000002b37047c11 */ /* 0x002fe4000f8e20ff */
[----:B------:R-:W1:Y:S02]  /*5a70*/  SYNCS.PHASECHK.TRANS64.TRYWAIT P0, [R3+URZ+0xa0], R0 ;  /* 0x0000a000030075a7 */ /* 0x000e6400080011ff */
[----:B-1----:R-:W-:Y:S05]  /*5a80*/  @!P0 BRA `(.L_x_102) ;  /* 0x0000003c00d48947 */ /* 0x002fea0003800000 */
.L_x_198:
        /* <DEDUP_REMOVED lines=8> */
[----:B--2---:R-:W-:Y:S11]  /*5b10*/  LOP3.LUT P0, RZ, R6, 0x1, RZ, 0xc0, !PT ;  /* 0x0000000106ff7812 */ /* 0x004ff6000780c0ff */
[----:B------:R-:W-:Y:S02]  /*5b20*/  @!UPT UIADD3 URZ, UPT, UPT, URZ, URZ, URZ ;  /* 0x000000fffffff290 */ /* 0x000fe4000fffe0ff */
[----:B---3--:R-:W-:Y:S01]  /*5b30*/  VOTEU.ANY UP1, P0 ;  /* 0x0000000000ff7886 */ /* 0x008fe20000020100 */
[----:B------:R-:W-:Y:S01]  /*5b40*/  PLOP3.LUT P0, PT, PT, PT, UP1, 0x80, 0x8 ;  /* 0x000000000008781c */ /* 0x000fe20003f0f018 */
[----:B------:R-:W-:Y:S11]  /*5b50*/  UP2UR UR62, UPR, URZ, 0x2 ;  /* 0x00000002ff3e7883 */ /* 0x000ff60008000000 */
[----:B------:R-:W-:Y:S01]  /*5b60*/  @!UPT UIADD3 URZ, UPT, UPT, URZ, URZ, URZ ;  /* 0x000000fffffff290 */ /* 0x000fe2000fffe0ff */
[----:B-1----:R-:W-:Y:S02]  /*5b70*/  @P0 SHF.R.U32.HI R0, RZ, 0x10, R5 ;  /* 0x00000010ff000819 */ /* 0x002fe40000011605 */
        /* <DEDUP_REMOVED lines=12> */
[----:B------:R-:W2:Y:S01]  /*5c40*/  LDCU UR12, c[0x0][0xb20] ;  /* 0x00016400ff0c77ac */ /* 0x000ea20008000800 */
[----:B------:R-:W-:Y:S02]  /*5c50*/  UIMAD.WIDE.U32 UR4, UR53, UR59, URZ ;  /* 0x0000003b350472a5 */ /* 0x000fe4000f8e00ff */
[----:B------:R-:W-:Y:S02]  /*5c60*/  UIMAD.WIDE.U32 UR6, UR60, UR56, URZ ;  /* 0x000000383c0672a5 */ /* 0x000fe4000f8e00ff */
[----:B------:R-:W-:Y:S02]  /*5c70*/  UISETP.NE.AND UP0, UPT, UR58, 0x1, UPT ;  /* 0x000000013a00788c */ /* 0x000fe4000bf05270 */
[----:B------:R-:W-:Y:S02]  /*5c80*/  UIMAD.WIDE.U32 UR8, UR37, UR59, URZ ;  /* 0x0000003b250872a5 */ /* 0x000fe4000f8e00ff */
[----:B------:R-:W-:Y:S02]  /*5c90*/  UIMAD.WIDE.U32 UR10, UR38, UR56, URZ ;  /* 0x00000038260a72a5 */ /* 0x000fe4000f8e00ff */
[----:B------:R-:W-:Y:S02]  /*5ca0*/  UISETP.NE.AND UP1, UPT, UR42, 0x1, UPT ;  /* 0x000000012a00788c */ /* 0x000fe4000bf25270 */
[----:B------:R-:W-:Y:S01]  /*5cb0*/  UISETP.NE.AND UP2, UPT, UR45, 0x1, UPT ;  /* 0x000000012d00788c */ /* 0x000fe2000bf45270 */
[----:B------:R-:W-:Y:S02]  /*5cc0*/  UMOV UR4, UR5 ;  /* 0x0000000500047c82 */ /* 0x000fe40008000000 */
[----:B--2---:R-:W-:Y:S03]  /*5cd0*/  USHF.R.U32.HI UR5, URZ, UR12, UR4 ;  /* 0x0000000cff057299 */ /* 0x004fe60008011604 */
[----:B------:R-:W-:Y:S02]  /*5ce0*/  UMOV UR4, UR7 ;  /* 0x0000000700047c82 */ /* 0x000fe40008000000 */
[----:B------:R-:W-:Y:S02]  /*5cf0*/  USHF.R.U32.HI UR7, URZ, UR57, UR4 ;  /* 0x00000039ff077299 */ /* 0x000fe40008011604 */
[----:B------:R-:W-:Y:S02]  /*5d00*/  USEL UR4, UR53, UR5, !UP0 ;  /* 0x0000000535047287 */ /* 0x000fe4000c000000 */
[----:B------:R-:W-:Y:S01]  /*5d10*/  USEL UR7, UR60, UR7, !UP1 ;  /* 0x000000073c077287 */ /* 0x000fe2000c800000 */
[----:B------:R-:W-:Y:S01]  /*5d20*/  UMOV UR5, UR9 ;  /* 0x0000000900057c82 */ /* 0x000fe20008000000 */
[----:B------:R-:W-:Y:S02]  /*5d30*/  UIMAD.WIDE.U32 UR8, UR4, UR40, URZ ;  /* 0x00000028040872a5 */ /* 0x000fe4000f8e00ff */
[----:B------:R-:W-:Y:S03]  /*5d40*/  USHF.R.U32.HI UR6, URZ, UR12, UR5 ;  /* 0x0000000cff067299 */ /* 0x000fe60008011605 */
[----:B------:R-:W-:Y:S01]  /*5d50*/  UMOV UR5, UR11 ;  /* 0x0000000b00057c82 */ /* 0x000fe20008000000 */
[----:B------:R-:W-:Y:S02]  /*5d60*/  UIMAD.WIDE.U32 UR10, UR7, UR40, URZ ;  /* 0x00000028070a72a5 */ /* 0x000fe4000f8e00ff */
[----:B------:R-:W-:Y:S02]  /*5d70*/  USHF.R.U32.HI UR12, URZ, UR57, UR5 ;  /* 0x00000039ff0c7299 */ /* 0x000fe40008011605 */
[----:B------:R-:W-:Y:S01]  /*5d80*/  USEL UR6, UR37, UR6, !UP0 ;  /* 0x0000000625067287 */ /* 0x000fe2000c000000 */
[----:B------:R-:W-:Y:S02]  /*5d90*/  UMOV UR5, UR9 ;  /* 0x0000000900057c82 */ /* 0x000fe40008000000 */
[----:B------:R-:W-:Y:S01]  /*5da0*/  UMOV UR10, UR11 ;  /* 0x0000000b000a7c82 */ /* 0x000fe20008000000 */
[----:B------:R-:W-:Y:S02]  /*5db0*/  @UP2 USHF.R.U32.HI UR4, URZ, UR41, UR5 ;  /* 0x00000029ff042299 */ /* 0x000fe40008011605 */
[----:B------:R-:W-:Y:S02]  /*5dc0*/  @UP2 USHF.R.U32.HI UR7, URZ, UR41, UR10 ;  /* 0x00000029ff072299 */ /* 0x000fe4000801160a */
[----:B------:R-:W-:Y:S02]  /*5dd0*/  UIMAD UR4, UR45, UR4, URZ ;  /* 0x000000042d0472a4 */ /* 0x000fe4000f8e02ff */
        /* <DEDUP_REMOVED lines=8> */
[----:B------:R-:W-:Y:S02]  /*5e60*/  USEL UR11, UR6, UR4, !UP2 ;  /* 0x00000004060b7287 */ /* 0x000fe4000d000000 */
[----:B------:R-:W-:Y:S02]  /*5e70*/  UIADD3 UR8, UPT, UPT, -UR5, URZ, URZ ;  /* 0x000000ff05087290 */ /* 0x000fe4000fffe1ff */
[----:B------:R-:W-:Y:S01]  /*5e80*/  UIADD3 UR10, UPT, UPT, -UR11, URZ, URZ ;  /* 0x000000ff0b0a7290 */ /* 0x000fe2000fffe1ff */
[----:B------:R-:W-:Y:S01]  /*5e90*/  @!UP0 UMOV UR4, UR9 ;  /* 0x0000000900048c82 */ /* 0x000fe20008000000 */
[----:B------:R-:W-:Y:S02]  /*5ea0*/  UIADD3 UR9, UPT, UPT, -UR6, URZ, URZ ;  /* 0x000000ff06097290 */ /* 0x000fe4000fffe1ff */
[----:B------:R-:W-:Y:S02]  /*5eb0*/  @!UP0 USHF.R.U32.HI UR4, URZ, UR41, UR4 ;  /* 0x00000029ff048299 */ /* 0x000fe40008011604 */
[----:B------:R-:W-:Y:S02]  /*5ec0*/  UIMAD UR10, UR45, UR10, UR6 ;  /* 0x0000000a2d0a72a4 */ /* 0x000fe4000f8e0206 */
[----:B------:R-:W-:Y:S04]  /*5ed0*/  @!UP0 USEL UR4, UR5, UR4, !UP2 ;  /* 0x0000000405048287 */ /* 0x000fe8000d000000 */
[----:B------:R-:W-:Y:S02]  /*5ee0*/  @!UP0 UIMAD UR10, UR7, UR10, UR4 ;  /* 0x0000000a070a82a4 */ /* 0x000fe4000f8e0204 */
[----:B------:R-:W-:Y:S02]  /*5ef0*/  @!UP0 UIADD3 UR11, UPT, UPT, UR11, -UR4, URZ ;  /* 0x800000040b0b8290 */ /* 0x000fe4000fffe0ff */
[----:B------:R-:W-:Y:S02]  /*5f00*/  UIMAD UR7, UR42, UR8, UR38 ;  /* 0x000000082a0772a4 */ /* 0x000fe4000f8e0226 */
[----:B------:R-:W-:Y:S02]  /*5f10*/  @!UP0 UIMAD UR6, UR11, UR45, UR5 ;  /* 0x0000002d0b0682a4 */ /* 0x000fe4000f8e0205 */
[----:B------:R-:W-:Y:S01]  /*5f20*/  UIMAD UR4, UR58, UR9, UR37 ;  /* 0x000000093a0472a4 */ /* 0x000fe2000f8e0225 */
[----:B------:R-:W-:Y:S02]  /*5f30*/  @!UP0 UMOV UR5, UR10 ;  /* 0x0000000a00058c82 */ /* 0x000fe40008000000 */
[----:B------:R-:W-:Y:S02]  /*5f40*/  UIMAD UR38, UR5, UR42, UR7 ;  /* 0x0000002a052672a4 */ /* 0x000fe4000f8e0207 */
[----:B------:R-:W-:Y:S11]  /*5f50*/  UIMAD UR37, UR6, UR58, UR4 ;  /* 0x0000003a062572a4 */ /* 0x000ff6000f8e0204 */
[----:B------:R-:W-:Y:S01]  /*5f60*/  @!UPT UIADD3 URZ, UPT, UPT, URZ, URZ, URZ ;  /* 0x000000fffffff290 */ /* 0x000fe2000fffe0ff */
.L_x_103:
[----:B------:R-:W-:Y:S01]  /*5f70*/  UISETP.NE.AND UP0, UPT, UR39, 0x1, UPT ;  /* 0x000000012700788c */ /* 0x000fe2000bf05270 */
[----:B------:R-:W-:Y:S01]  /*5f80*/  LOP3.LUT P0, RZ, R52, 0x90, RZ, 0xc0, !PT ;  /* 0x0000009034ff7812 */ /* 0x000fe2000780c0ff */
[----:B------:R-:W-:Y:S01]  /*5f90*/  USHF.L.U32 UR50, UR20, 0x6, URZ ;  /* 0x0000000614327899 */ /* 0x000fe200080006ff */
[----:B------:R-:W-:Y:S01]  /*5fa0*/  BSSY.RECONVERGENT B6, `(.L_x_104) ;  /* 0x0000034000067945 */ /* 0x000fe20003800200 */
[----:B------:R-:W-:Y:S01]  /*5fb0*/  USHF.L.U32 UR49, UR24, 0x7, URZ ;  /* 0x0000000718317899 */ /* 0x000fe200080006ff */
[----:B------:R-:W-:Y:S06]  /*5fc0*/  IADD3 R55, PT, PT, R55, 0x1, RZ ;  /* 0x0000000137377810 */ /* 0x000fec0007ffe0ff */
[----:B------:R-:W2:Y:S01]  /*5fd0*/  @!UP0 LDCU.128 UR12, c[0x0][0xb10] ;  /* 0x00016200ff0c87ac */ /* 0x000ea20008000c00 */
[----:B------:R-:W3:Y:S01]  /*5fe0*/  @!UP0 LDCU UR5, c[0x0][0xb0c] ;  /* 0x00016180ff0587ac */ /* 0x000ee20008000800 */
[----:B------:R-:W4:Y:S01]  /*5ff0*/  @!UP0 LDCU UR10, c[0x0][0xb20] ;  /* 0x00016400ff0a87ac */ /* 0x000f220008000800 */
[----:B--2---:R-:W-:Y:S02]  /*6000*/  UIMAD.WIDE.U32 UR8, UR38, UR12, URZ ;  /* 0x0000000c260872a5 */ /* 0x004fe4000f8e00ff */
[----:B------:R-:W-:Y:S02]  /*6010*/  UIMAD.WIDE.U32 UR6, UR37, UR15, URZ ;  /* 0x0000000f250672a5 */ /* 0x000fe4000f8e00ff */
[----:B------:R-:W-:Y:S03]  /*6020*/  @!UP0 UISETP.NE.AND UP1, UPT, UR14, 0x1, UPT ;  /* 0x000000010e00888c */ /* 0x000fe6000bf25270 */
[----:B------:R-:W-:Y:S01]  /*6030*/  @!UP0 UMOV UR4, UR9 ;  /* 0x0000000900048c82 */ /* 0x000fe20008000000 */
[----:B---3--:R-:W-:Y:S02]  /*6040*/  @!UP0 UISETP.NE.AND UP2, UPT, UR5, 0x1, UPT ;  /* 0x000000010500888c */ /* 0x008fe4000bf45270 */
[----:B------:R-:W-:Y:S01]  /*6050*/  @!UP0 USHF.R.U32.HI UR4, URZ, UR13, UR4 ;  /* 0x0000000dff048299 */ /* 0x000fe20008011604 */
[----:B------:R-:W-:Y:S02]  /*6060*/  @!UP0 UMOV UR6, UR7 ;  /* 0x0000000700068c82 */ /* 0x000fe40008000000 */
[----:B----4-:R-:W-:Y:S02]  /*6070*/  @!UP0 USHF.R.U32.HI UR6, URZ, UR10, UR6 ;  /* 0x0000000aff068299 */ /* 0x010fe40008011606 */
[----:B------:R-:W-:Y:S02]  /*6080*/  @!UP0 USEL UR7, UR38, UR4, !UP2 ;  /* 0x0000000426078287 */ /* 0x000fe4000d000000 */
[----:B------:R-:W-:Y:S04]  /*6090*/  @!UP0 USEL UR6, UR37, UR6, !UP1 ;  /* 0x0000000625068287 */ /* 0x000fe8000c800000 */
[----:B------:R-:W-:Y:S02]  /*60a0*/  @!UP0 UIADD3 UR4, UPT, UPT, -UR7, UR6, URZ ;  /* 0x0000000607048290 */ /* 0x000fe4000fffe1ff */
[----:B------:R-:W-:Y:S02]  /*60b0*/  @!UP0 UIADD3 UR6, UPT, UPT, UR7, -UR6, URZ ;  /* 0x8000000607068290 */ /* 0x000fe4000fffe0ff */
[----:B------:R-:W-:Y:S02]  /*60c0*/  @!UP0 UIMAD UR38, UR4, UR5, UR38 ;  /* 0x00000005042682a4 */ /* 0x000fe4000f8e0226 */
[----:B------:R-:W-:Y:S01]  /*60d0*/  @!UP0 UIMAD UR37, UR6, UR14, UR37 ;  /* 0x0000000e062582a4 */ /* 0x000fe2000f8e0225 */
[----:B------:R-:W-:Y:S11]  /*60e0*/  @!P0 BRA `(.L_x_105) ;  /* 0x00000000007c8947 */ /* 0x000ff60003800000 */
[----:B------:R-:W2:Y:S01]  /*60f0*/  LDCU.64 UR8, c[0x4][0x80] ;  /* 0x01001000ff0877ac */ /* 0x000ea20008000a00 */
[----:B------:R-:W-:Y:S01]  /*6100*/  MOV R2, 0x0 ;  /* 0x0000000000027802 */ /* 0x000fe20000000f00 */
[----:B------:R-:W-:Y:S02]  /*6110*/  HFMA2 R12, -RZ, RZ, 0, 5.9604644775390625e-08 ;  /* 0x00000001ff0c7431 */ /* 0x000fe400000001ff */
[----:B------:R-:W-:Y:S01]  /*6120*/  IMAD.MOV.U32 R8, RZ, RZ, 0x70 ;  /* 0x00000070ff087424 */ /* 0x000fe200078e00ff */
[----:B------:R3:W4:Y:S01]  /*6130*/  LDC.64 R14, c[0x4][R2] ;  /* 0x01000000020e7b82 */ /* 0x0007220000000a00 */
[----:B------:R-:W1:Y:S01]  /*6140*/  LDCU.64 UR6, c[0x4][0x88] ;  /* 0x01001100ff0677ac */ /* 0x000e620008000a00 */
[----:B------:R-:W-:Y:S01]  /*6150*/  IMAD.MOV.U32 R13, RZ, RZ, RZ ;  /* 0x000000ffff0d7224 */ /* 0x000fe200078e00ff */
[----:B------:R-:W1:Y:S01]  /*6160*/  LDCU.64 UR4, c[0x4][0x8] ;  /* 0x01000100ff0477ac */ /* 0x000e620008000a00 */
[----:B--2---:R-:W-:Y:S01]  /*6170*/  MOV R5, UR9 ;  /* 0x0000000900057c02 */ /* 0x004fe20008000f00 */
[----:B------:R-:W-:Y:S01]  /*6180*/  IMAD.U32 R4, RZ, RZ, UR8 ;  /* 0x00000008ff047e24 */ /* 0x000fe2000f8e00ff */
[----:B-1----:R-:W-:Y:S01]  /*6190*/  MOV R7, UR7 ;  /* 0x0000000700077c02 */ /* 0x002fe20008000f00 */
[----:B------:R-:W-:Y:S01]  /*61a0*/  IMAD.U32 R6, RZ, RZ, UR6 ;  /* 0x00000006ff067e24 */ /* 0x000fe2000f8e00ff */
[----:B------:R-:W-:Y:S01]  /*61b0*/  MOV R11, UR5 ;  /* 0x00000005000b7c02 */ /* 0x000fe20008000f00 */
[----:B------:R-:W-:Y:S02]  /*61c0*/  IMAD.U32 R10, RZ, RZ, UR4 ;  /* 0x00000004ff0a7e24 */ /* 0x000fe4000f8e00ff */
[----:B------:R-:W-:Y:S07]  /*61d0*/  LEPC R20, `(.L_x_106) ;  /* 0x000000001014794e */ /* 0x000fee0000000000 */
[----:B---345:R-:W-:Y:S05]  /*61e0*/  CALL.ABS.NOINC R14 ;  /* 0x000000000e007343 */ /* 0x038fea0003c00000 */
.L_x_106:
[----:B------:R-:W1:Y:S01]  /*61f0*/  LDCU.64 UR8, c[0x4][0x80] ;  /* 0x01001000ff0877ac */ /* 0x000e620008000a00 */
[----:B------:R-:W2:Y:S01]  /*6200*/  LDC.64 R2, c[0x4][R2] ;  /* 0x0100000002027b82 */ /* 0x000ea20000000a00 */
[----:B------:R-:W-:Y:S02]  /*6210*/  HFMA2 R12, -RZ, RZ, 0, 5.9604644775390625e-08 ;  /* 0x00000001ff0c7431 */ /* 0x000fe400000001ff */
[----:B------:R-:W-:Y:S02]  /*6220*/  IMAD.MOV.U32 R8, RZ, RZ, 0x70 ;  /* 0x00000070ff087424 */ /* 0x000fe400078e00ff */
[----:B------:R-:W-:Y:S01]  /*6230*/  IMAD.MOV.U32 R13, RZ, RZ, RZ ;  /* 0x000000ffff0d7224 */ /* 0x000fe200078e00ff */
[----:B------:R-:W3:Y:S01]  /*6240*/  LDCU.64 UR6, c[0x4][0x88] ;  /* 0x01001100ff0677ac */ /* 0x000ee20008000a00 */
[----:B------:R-:W4:Y:S01]  /*6250*/  LDCU.64 UR4, c[0x4][0x8] ;  /* 0x01000100ff0477ac */ /* 0x000f220008000a00 */
[----:B-1----:R-:W-:Y:S02]  /*6260*/  MOV R4, UR8 ;  /* 0x0000000800047c02 */ /* 0x002fe40008000f00 */
[----:B------:R-:W-:Y:S02]  /*6270*/  MOV R5, UR9 ;  /* 0x0000000900057c02 */ /* 0x000fe40008000f00 */
[----:B---3--:R-:W-:Y:S01]  /*6280*/  MOV R7, UR7 ;  /* 0x0000000700077c02 */ /* 0x008fe20008000f00 */
[----:B------:R-:W-:Y:S01]  /*6290*/  IMAD.U32 R6, RZ, RZ, UR6 ;  /* 0x00000006ff067e24 */ /* 0x000fe2000f8e00ff */
[----:B----4-:R-:W-:Y:S01]  /*62a0*/  MOV R11, UR5 ;  /* 0x00000005000b7c02 */ /* 0x010fe20008000f00 */
[----:B------:R-:W-:Y:S02]  /*62b0*/  IMAD.U32 R10, RZ, RZ, UR4 ;  /* 0x00000004ff0a7e24 */ /* 0x000fe4000f8e00ff */
[----:B------:R-:W-:Y:S07]  /*62c0*/  LEPC R20, `(.L_x_105) ;  /* 0x000000001014794e */ /* 0x000fee0000000000 */
[----:B--2---:R-:W-:Y:S05]  /*62d0*/  CALL.ABS.NOINC R2 ;  /* 0x0000000002007343 */ /* 0x004fea0003c00000 */
.L_x_105:
[----:B------:R-:W-:Y:S05]  /*62e0*/  BSYNC.RECONVERGENT B6 ;  /* 0x0000000000067941 */ /* 0x000fea0003800200 */
.L_x_104:
[----:B------:R-:W-:Y:S02]  /*62f0*/  R2UR UR6, R51 ;  /* 0x00000000330672ca */ /* 0x000fe400000e0000 */
[----:B------:R-:W-:Y:S02]  /*6300*/  R2UR UR5, R49 ;  /* 0x00000000310572ca */ /* 0x000fe400000e0000 */
[----:B------:R-:W-:Y:S02]  /*6310*/  R2UR UR4, R48 ;  /* 0x00000000300472ca */ /* 0x000fe400000e0000 */
[----:B------:R-:W-:Y:S02]  /*6320*/  ISETP.NE.U32.AND P4, PT, R42, RZ, PT ;  /* 0x000000ff2a00720c */ /* 0x000fe40003f85070 */
[----:B------:R-:W-:Y:S02]  /*6330*/  ISETP.NE.U32.AND P2, PT, RZ, UR54, PT ;  /* 0x00000036ff007c0c */ /* 0x000fe4000bf45070 */
[----:B------:R-:W-:Y:S02]  /*6340*/  ISETP.NE.AND.EX P4, PT, R43, RZ, PT, P4 ;  /* 0x000000ff2b00720c */ /* 0x000fe40003f85340 */
[----:B------:R-:W-:Y:S01]  /*6350*/  ISETP.NE.AND.EX P2, PT, RZ, UR55, PT, P2 ;  /* 0x00000037ff007c0c */ /* 0x000fe2000bf45320 */
[----:B------:R-:W-:Y:S02]  /*6360*/  UISETP.NE.AND UP2, UPT, UR6, URZ, UPT ;  /* 0x000000ff0600728c */ /* 0x000fe4000bf45270 */
[----:B------:R-:W-:Y:S04]  /*6370*/  UISETP.NE.U32.AND UP0, UPT, UR5, URZ, UPT ;  /* 0x000000ff0500728c */ /* 0x000fe8000bf05070 */
[----:B------:R-:W-:Y:S01]  /*6380*/  UISETP.NE.AND.EX UP1, UPT, UR4, URZ, UPT, UP0 ;  /* 0x000000ff0400728c */ /* 0x000fe2000bf25300 */
[----:B------:R-:W-:Y:S01]  /*6390*/  PLOP3.LUT P1, PT, PT, PT, UP2, 0x80, 0x8 ;  /* 0x000000000008781c */ /* 0x000fe20003f2f028 */
[----:B------:R-:W-:Y:S03]  /*63a0*/  UPLOP3.LUT UP0, UPT, UPT, UPT, UPT, 0x40, 0x4 ;  /* 0x000000000004789c */ /* 0x000fe60003f0e870 */
[----:B------:R-:W-:Y:S06]  /*63b0*/  @UP2 UPLOP3.LUT UP0, UPT, UPT, UPT, UP1, 0x80, 0x8 ;  /* 0x000000000008289c */ /* 0x000fec0003f0f010 */
[----:B------:R-:W-:Y:S01]  /*63c0*/  PLOP3.LUT P0, PT, PT, PT, UP0, 0x80, 0x8 ;  /* 0x000000000008781c */ /* 0x000fe20003f0f008 */
[----:B------:R-:W-:Y:S01]  /*63d0*/  @!UPT UIADD3 URZ, UPT, UPT, URZ, URZ, URZ ;  /* 0x000000fffffff290 */ /* 0x000fe2000fffe0ff */
[----:B------:R-:W-:Y:S11]  /*63e0*/  BRA.U !UP1, `(.L_x_107) ;  /* 0x0000000109407547 */ /* 0x000ff6000b800000 */
[----:B------:R-:W-:Y:S01]  /*63f0*/  UISETP.NE.U32.AND UP0, UPT, UR54, URZ, UPT ;  /* 0x000000ff3600728c */ /* 0x000fe2000bf05070 */
[----:B------:R-:W-:Y:S01]  /*6400*/  R2UR UR6, R49 ;  /* 0x00000000310672ca */ /* 0x000fe200000e0000 */
[----:B------:R-:W2:Y:S01]  /*6410*/  LDCU.64 UR8, c[0x0][0x358] ;  /* 0x00006b00ff0877ac */ /* 0x000ea20008000a00 */
[----:B------:R-:W-:Y:S02]  /*6420*/  HFMA2 R46, -RZ, RZ, 0, 5.9604644775390625e-08 ;  /* 0x00000001ff2e7431 */ /* 0x000fe400000001ff */
[----:B-1----:R-:W-:Y:S01]  /*6430*/  IMAD.MOV.U32 R0, RZ, RZ, 0x1 ;  /* 0x00000001ff007424 */ /* 0x002fe200078e00ff */
[----:B------:R-:W-:Y:S06]  /*6440*/  UISETP.NE.AND.EX UP0, UPT, UR55, URZ, UPT, UP0 ;  /* 0x000000ff3700728c */ /* 0x000fec000bf05300 */
[----:B------:R-:W-:Y:S05]  /*6450*/  PLOP3.LUT P3, PT, PT, PT, UP0, 0x80, 0x8 ;  /* 0x000000000008781c */ /* 0x000fea0003f6f008 */
[----:B------:R-:W1:Y:S01]  /*6460*/  @UP0 LDCU.64 UR4, c[0x0][0x888] ;  /* 0x00011100ff0407ac */ /* 0x000e620008000a00 */
[----:B------:R-:W-:Y:S07]  /*6470*/  @UP0 UIMAD UR6, UR36, UR6, URZ ;  /* 0x00000006240602a4 */ /* 0x000fee000f8e02ff */
[----:B------:R-:W-:Y:S01]  /*6480*/  @!P3 PRMT R46, R0, 0x7610, R46 ;  /* 0x00007610002eb816 */ /* 0x000fe2000000002e */
[----:B-1----:R-:W-:Y:S06]  /*6490*/  @UP0 UIMAD.WIDE UR4, UR6, 0x4, UR4 ;  /* 0x00000004060408a5 */ /* 0x002fec000f8e0204 */
[----:B------:R-:W-:Y:S02]  /*64a0*/  IMAD.U32 R2, RZ, RZ, UR4 ;  /* 0x00000004ff027e24 */ /* 0x000fe4000f8e00ff */
[----:B------:R-:W-:Y:S03]  /*64b0*/  IMAD.U32 R3, RZ, RZ, UR5 ;  /* 0x00000005ff037e24 */ /* 0x000fe6000f8e00ff */
[----:B------:R-:W1:Y:S02]  /*64c0*/  @!UP0 LDCU UR4, c[0x0][0x880] ;  /* 0x00011000ff0487ac */ /* 0x000e640008000800 */
[----:B--2--5:R2:W5:Y:S02]  /*64d0*/  @P3 LDG.E R27, desc[UR8][R2.64] ;  /* 0x00000008021b3981 */ /* 0x024564000c1e1900 */
[----:B-12---:R-:W-:Y:S02]  /*64e0*/  @!P3 MOV R27, UR4 ;  /* 0x00000004001bbc02 */ /* 0x006fe40008000f00 */
.L_x_107:
[----:B------:R-:W-:Y:S05]  /*64f0*/  @!P4 BRA `(.L_x_108) ;  /* 0x000000000024c947 */ /* 0x000fea0003800000 */
[----:B------:R-:W-:Y:S01]  /*6500*/  ISETP.NE.U32.AND P3, PT, R40, RZ, PT ;  /* 0x000000ff2800720c */ /* 0x000fe20003f65070 */
[----:B------:R-:W2:Y:S03]  /*6510*/  LDCU.64 UR4, c[0x0][0x358] ;  /* 0x00006b00ff0477ac */ /* 0x000ea60008000a00 */
[----:B------:R-:W-:Y:S11]  /*6520*/  ISETP.NE.AND.EX P3, PT, R41, RZ, PT, P3 ;  /* 0x000000ff2900720c */ /* 0x000ff60003f65330 */
[----:B------:R-:W-:Y:S02]  /*6530*/  @!UPT UIADD3 URZ, UPT, UPT, URZ, URZ, URZ ;  /* 0x000000fffffff290 */ /* 0x000fe4000fffe0ff */
[----:B------:R-:W3:Y:S01]  /*6540*/  @P3 LDC.64 R2, c[0x0][0x8a8] ;  /* 0x00022a00ff023b82 */ /* 0x000ee20000000a00 */
[----:B-1----:R-:W-:Y:S04]  /*6550*/  @P3 IMAD R0, R42, UR36, RZ ;  /* 0x000000242a003c24 */ /* 0x002fe8000f8e02ff */
[----:B---3--:R-:W-:Y:S05]  /*6560*/  @P3 IMAD.WIDE R2, R0, 0x4, R2 ;  /* 0x0000000400023825 */ /* 0x008fea00078e0202 */
[----:B--2--5:R2:W5:Y:S02]  /*6570*/  @P3 LDG.E R24, desc[UR4][R2.64] ;  /* 0x0000000402183981 */ /* 0x024564000c1e1900 */
[----:B--2---:R-:W3:Y:S02]  /*6580*/  @!P3 LDC R24, c[0x0][0x8a0] ;  /* 0x00022800ff18bb82 */ /* 0x004ee40000000800 */
.L_x_108:
[----:B-----5:R-:W-:Y:S01]  /*6590*/  FSETP.NEU.AND P3, PT, R27, RZ, PT ;  /* 0x000000ff1b00720b */ /* 0x020fe20003f6d000 */
[----:B------:R-:W-:Y:S01]  /*65a0*/  IMAD.SHL.U32 R56, R44, 0x2, RZ ;  /* 0x000000022c387824 */ /* 0x000fe200078e00ff */
[----:B------:R-:W-:Y:S01]  /*65b0*/  SEL R3, RZ, 0xffffffff, P2 ;  /* 0xffffffffff037807 */ /* 0x000fe20001000000 */
[----:B------:R-:W-:Y:S01]  /*65c0*/  BSSY B1, `(.L_x_109) ;  /* 0x0000034000017945 */ /* 0x000fe20003800000 */
[----:B------:R-:W-:Y:S01]  /*65d0*/  @P1 LOP3.LUT P2, RZ, R46, 0xff, RZ, 0xc0, !PT ;  /* 0x000000ff2eff1812 */ /* 0x000fe2000784c0ff */
[----:B------:R-:W-:Y:S01]  /*65e0*/  IMAD.MOV.U32 R63, RZ, RZ, 0x1 ;  /* 0x00000001ff3f7424 */ /* 0x000fe200078e00ff */
[----:B-1----:R-:W-:Y:S01]  /*65f0*/  @P1 SEL R0, RZ, 0xffffffff, P3 ;  /* 0xffffffffff001807 */ /* 0x002fe20001800000 */
[C---:B------:R-:W-:Y:S01]  /*6600*/  IMAD R25, R22.reuse, 0x40, R23 ;  /* 0x0000004016197824 */ /* 0x040fe200078e0217 */
[----:B------:R-:W-:Y:S01]  /*6610*/  LOP3.LUT R59, R59, 0x1, RZ, 0x3c, !PT ;  /* 0x000000013b3b7812 */ /* 0x000fe200078e3cff */
[----:B------:R-:W-:Y:S01]  /*6620*/  IMAD.MOV.U32 R26, RZ, RZ, RZ ;  /* 0x000000ffff1a7224 */ /* 0x000fe200078e00ff */
[C---:B------:R-:W-:Y:S02]  /*6630*/  @P0 SEL R0, R3.reuse, R0, !P2 ;  /* 0x0000000003000207 */ /* 0x040fe40005000000 */
[----:B------:R-:W-:Y:S02]  /*6640*/  CS2R R38, SRZ ;  /* 0x0000000000267805 */ /* 0x000fe4000001ff00 */
[----:B------:R-:W-:Y:S02]  /*6650*/  LEA R53, R22, UR43, 0x3 ;  /* 0x0000002b16357c11 */ /* 0x000fe4000f8e18ff */
[----:B------:R-:W-:Y:S02]  /*6660*/  CS2R R36, SRZ ;  /* 0x0000000000247805 */ /* 0x000fe4000001ff00 */
[----:B------:R-:W-:Y:S02]  /*6670*/  @P1 LOP3.LUT R0, R0, 0x1, RZ, 0xc0, !PT ;  /* 0x0000000100001812 */ /* 0x000fe400078ec0ff */
[----:B------:R-:W-:Y:S02]  /*6680*/  CS2R R30, SRZ ;  /* 0x00000000001e7805 */ /* 0x000fe4000001ff00 */
[----:B------:R-:W-:Y:S02]  /*6690*/  PLOP3.LUT P2, PT, PT, PT, UP1, 0x80, 0x8 ;  /* 0x000000000008781c */ /* 0x000fe40003f4f018 */
[----:B------:R-:W-:Y:S02]  /*66a0*/  CS2R R28, SRZ ;  /* 0x00000000001c7805 */ /* 0x000fe4000001ff00 */
[----:B------:R-:W-:Y:S01]  /*66b0*/  ISETP.NE.U32.OR P6, PT, R0, 0x1, !P1 ;  /* 0x000000010000780c */ /* 0x000fe20004fc5470 */
[----:B------:R-:W-:Y:S01]  /*66c0*/  VIADD R62, R56, UR43 ;  /* 0x0000002b383e7c36 */ /* 0x000fe20008000000 */
[----:B------:R-:W-:Y:S02]  /*66d0*/  LOP3.LUT P4, R54, R46, 0xff, RZ, 0xc0, !PT ;  /* 0x000000ff2e367812 */ /* 0x000fe4000788c0ff */
[----:B------:R-:W-:Y:S02]  /*66e0*/  SEL R2, RZ, 0xffffffff, P3 ;  /* 0xffffffffff027807 */ /* 0x000fe40001800000 */
[----:B------:R-:W-:Y:S03]  /*66f0*/  P2R R61, PR, RZ, 0x40 ;  /* 0x00000040ff3d7803 */ /* 0x000fe60000000000 */
[----:B------:R-:W-:Y:S04]  /*6700*/  @P2 SEL R2, R3, R2, !P4 ;  /* 0x0000000203022207 */ /* 0x000fe80006000000 */
[----:B------:R-:W-:Y:S02]  /*6710*/  @P6 SHF.L.U32 R0, R59, 0x1f, RZ ;  /* 0x0000001f3b006819 */ /* 0x000fe400000006ff */
[----:B------:R-:W-:Y:S02]  /*6720*/  LOP3.LUT R2, R2, 0x1, RZ, 0xc0, !PT ;  /* 0x0000000102027812 */ /* 0x000fe400078ec0ff */
[----:B------:R1:W2:Y:S02]  /*6730*/  @P6 SYNCS.PHASECHK.TRANS64.TRYWAIT P1, [UR43+0x50], R0 ;  /* 0x00005000ff0065a7 */ /* 0x0002a4000802112b */
[----:B------:R-:W-:Y:S04]  /*6740*/  ISETP.NE.U32.AND P5, PT, R2, 0x1, PT ;  /* 0x000000010200780c */ /* 0x000fe80003fa5070 */
[----:B------:R-:W-:Y:S02]  /*6750*/  P2R R64, PR, RZ, 0x20 ;  /* 0x00000020ff407803 */ /* 0x000fe40000000000 */
[----:B-1----:R-:W-:Y:S04]  /*6760*/  SHF.L.U32 R0, R58, 0x1f, RZ ;  /* 0x0000001f3a007819 */ /* 0x002fe800000006ff */
[----:B------:R1:W4:Y:S01]  /*6770*/  SYNCS.PHASECHK.TRANS64.TRYWAIT P0, [R53+URZ+0xc0], R0 ;  /* 0x0000c000350075a7 */ /* 0x00032200080011ff */
[----:B--2---:R-:W-:Y:S01]  /*6780*/  @P6 SEL R63, RZ, 0x1, !P1 ;  /* 0x00000001ff3f6807 */ /* 0x004fe20004800000 */
[----:B-1----:R-:W-:Y:S06]  /*6790*/  @!P6 BRA `(.L_x_110) ;  /* 0x000000000058e947 */ /* 0x002fec0003800000 */
[C---:B------:R-:W-:Y:S01]  /*67a0*/  VIADD R2, R62.reuse, 0x200 ;  /* 0x000002003e027836 */ /* 0x040fe20000000000 */
[----:B------:R-:W-:Y:S01]  /*67b0*/  LOP3.LUT P6, RZ, R45, 0x40, RZ, 0xc0, !PT ;  /* 0x000000402dff7812 */ /* 0x000fe200078cc0ff */
[----:B------:R-:W-:Y:S01]  /*67c0*/  BSSY B0, `(.L_x_111) ;  /* 0x000000e000007945 */ /* 0x000fe20003800000 */
[----:B------:R-:W-:Y:S01]  /*67d0*/  ISETP.NE.AND P2, PT, R63, RZ, PT ;  /* 0x000000ff3f00720c */ /* 0x000fe20003f45270 */
[----:B------:R-:W-:Y:S01]  /*67e0*/  @P5 VIADD R4, R62, 0x210 ;  /* 0x000002103e045836 */ /* 0x000fe20000000000 */
[----:B------:R-:W-:Y:S01]  /*67f0*/  PLOP3.LUT P1, PT, PT, PT, PT, 0x8, 0x80 ;  /* 0x000000000080781c */ /* 0x000fe20003f2e170 */
[----:B------:R-:W-:Y:S01]  /*6800*/  IMAD.MOV.U32 R39, RZ, RZ, RZ ;  /* 0x000000ffff277224 */ /* 0x000fe200078e00ff */
[----:B------:R-:W-:Y:S02]  /*6810*/  @P5 PLOP3.LUT P1, PT, P6, PT, PT, 0x80, 0x8 ;  /* 0x000000000008581c */ /* 0x000fe4000372f070 */
[----:B------:R-:W-:Y:S02]  /*6820*/  CS2R R36, SRZ ;  /* 0x0000000000247805 */ /* 0x000fe4000001ff00 */
[----:B------:R-:W-:Y:S02]  /*6830*/  CS2R R30, SRZ ;  /* 0x00000000001e7805 */ /* 0x000fe4000001ff00 */
[----:B------:R-:W-:Y:S07]  /*6840*/  CS2R R28, SRZ ;  /* 0x00000000001c7805 */ /* 0x000fee000001ff00 */
[----:B------:R-:W-:Y:S01]  /*6850*/  @P1 VIADD R4, R2, 0xfffffff0 ;  /* 0xfffffff002041836 */ /* 0x000fe20000000000 */
[----:B------:R-:W-:Y:S06]  /*6860*/  @P2 BRA `(.L_x_112) ;  /* 0x00000000000c2947 */ /* 0x000fec0003800000 */
[----:B------:R-:W-:Y:S04]  /*6870*/  SHF.L.U32 R3, R59, 0x1f, RZ ;  /* 0x0000001f3b037819 */ /* 0x000fe800000006ff */
[----:B------:R-:W1:Y:S02]  /*6880*/  SYNCS.PHASECHK.TRANS64.TRYWAIT P1, [UR43+0x50], R3 ;  /* 0x00005003ff0075a7 */ /* 0x000e64000802112b */
[----:B-1----:R-:W-:Y:S05]  /*6890*/  @!P1 BRA `(.L_x_113) ;  /* 0x0000003000649947 */ /* 0x002fea0003800000 */
.L_x_112:
[----:B------:R-:W-:Y:S05]  /*68a0*/  BSYNC B0 ;  /* 0x0000000000007941 */ /* 0x000fea0003800000 */
.L_x_111:
[----:B------:R-:W-:Y:S01]  /*68b0*/  ISETP.NE.AND P1, PT, R64, RZ, PT ;  /* 0x000000ff4000720c */ /* 0x000fe20003f25270 */
[----:B------:R-:W-:Y:S11]  /*68c0*/  HFMA2 R26, -RZ, RZ, 0, 5.9604644775390625e-08 ;  /* 0x00000001ff1a7431 */ /* 0x000ff600000001ff */
[----:B------:R-:W-:Y:S01]  /*68d0*/  @!UPT UIADD3 URZ, UPT, UPT, URZ, URZ, URZ ;  /* 0x000000fffffff290 */ /* 0x000fe2000fffe0ff */
[----:B------:R2:W1:Y:S04]  /*68e0*/  @P1 LDS.128 R36, [R4] ;  /* 0x0000000004241984 */ /* 0x0004680000000c00 */
[----:B------:R2:W1:Y:S02]  /*68f0*/  @P1 LDS.128 R28, [R56+UR43+0x200] ;  /* 0x0002002b381c1984 */ /* 0x0004640008000c00 */
.L_x_110:
[----:B------:R-:W-:Y:S05]  /*6900*/  BSYNC B1 ;  /* 0x0000000000017941 */ /* 0x000fea0003800000 */
.L_x_109:
[----:B-1----:R-:W-:Y:S04]  /*6910*/  SHF.R.U32.HI R2, RZ, 0x15, R25 ;  /* 0x00000015ff027819 */ /* 0x002fe80000011619 */
[----:B------:R-:W-:Y:S01]  /*6920*/  LOP3.LUT P1, RZ, R2, 0x3, R47, 0x48, !PT ;  /* 0x0000000302ff7812 */ /* 0x000fe2000782482f */
[----:B------:R-:W-:Y:S01]  /*6930*/  @!UPT UIADD3 URZ, UPT, UPT, URZ, URZ, URZ ;  /* 0x000000fffffff290 */ /* 0x000fe2000fffe0ff */
[----:B----4-:R-:W-:Y:S11]  /*6940*/  @P0 BRA `(.L_x_114) ;  /* 0x0000000000080947 */ /* 0x010ff60003800000 */
[----:B------:R-:W1:Y:S02]  /*6950*/  SYNCS.PHASECHK.TRANS64.TRYWAIT P0, [R53+URZ+0xc0], R0 ;  /* 0x0000c000350075a7 */ /* 0x000e6400080011ff */
[----:B-1----:R-:W-:Y:S05]  /*6960*/  @!P0 BRA `(.L_x_115) ;  /* 0x0000003000488947 */ /* 0x002fea0003800000 */
.L_x_114:
[----:B------:R-:W-:Y:S05]  /*6970*/  @!P1 BRA `(.L_x_116) ;  /* 0x0000000000409947 */ /* 0x000fea0003800000 */
[----:B------:R-:W4:Y:S01]  /*6980*/  LDCU.64 UR8, c[0x4][0x70] ;  /* 0x01000e00ff0877ac */ /* 0x000f220008000a00 */
[----:B------:R-:W-:Y:S01]  /*6990*/  MOV R3, 0x0 ;  /* 0x0000000000037802 */ /* 0x000fe20000000f00 */
[----:B------:R-:W-:Y:S02]  /*69a0*/  HFMA2 R12, -RZ, RZ, 0, 5.9604644775390625e-08 ;  /* 0x00000001ff0c7431 */ /* 0x000fe400000001ff */
[----:B------:R-:W-:Y:S02]  /*69b0*/  IMAD.MOV.U32 R8, RZ, RZ, 0x192 ;  /* 0x00000192ff087424 */ /* 0x000fe400078e00ff */
[----:B------:R-:W-:Y:S01]  /*69c0*/  IMAD.MOV.U32 R13, RZ, RZ, RZ ;  /* 0x000000ffff0d7224 */ /* 0x000fe200078e00ff */
[----:B------:R-:W5:Y:S01]  /*69d0*/  LDCU.64 UR6, c[0x4][0x78] ;  /* 0x01000f00ff0677ac */ /* 0x000f620008000a00 */
[----:B------:R-:W1:Y:S01]  /*69e0*/  LDC.64 R2, c[0x4][R3] ;  /* 0x0100000003027b82 */ /* 0x000e620000000a00 */
[----:B------:R-:W3:Y:S01]  /*69f0*/  LDCU.64 UR4, c[0x4][0x10] ;  /* 0x01000200ff0477ac */ /* 0x000ee20008000a00 */
[----:B----4-:R-:W-:Y:S01]  /*6a00*/  MOV R5, UR9 ;  /* 0x0000000900057c02 */ /* 0x010fe20008000f00 */
[----:B--2---:R-:W-:Y:S01]  /*6a10*/  IMAD.U32 R4, RZ, RZ, UR8 ;  /* 0x00000008ff047e24 */ /* 0x004fe2000f8e00ff */
[----:B-----5:R-:W-:Y:S01]  /*6a20*/  MOV R7, UR7 ;  /* 0x0000000700077c02 */ /* 0x020fe20008000f00 */
[----:B------:R-:W-:Y:S01]  /*6a30*/  IMAD.U32 R6, RZ, RZ, UR6 ;  /* 0x00000006ff067e24 */ /* 0x000fe2000f8e00ff */
[----:B---3--:R-:W-:Y:S01]  /*6a40*/  MOV R11, UR5 ;  /* 0x00000005000b7c02 */ /* 0x008fe20008000f00 */
[----:B------:R-:W-:Y:S02]  /*6a50*/  IMAD.U32 R10, RZ, RZ, UR4 ;  /* 0x00000004ff0a7e24 */ /* 0x000fe4000f8e00ff */
[----:B------:R-:W-:Y:S07]  /*6a60*/  LEPC R20, `(.L_x_116) ;  /* 0x000000001014794e */ /* 0x000fee0000000000 */
[----:B-1----:R-:W-:Y:S05]  /*6a70*/  CALL.ABS.NOINC R2 ;  /* 0x0000000002007343 */ /* 0x002fea0003c00000 */
.L_x_116:
[----:B------:R-:W-:Y:S05]  /*6a80*/  WARPSYNC.ALL ;  /* 0x0000000000007948 */ /* 0x000fea0003800000 */
[----:B------:R-:W-:Y:S01]  /*6a90*/  R2UR UR4, R25 ;  /* 0x00000000190472ca */ /* 0x000fe200000e0000 */
[--C-:B------:R-:W-:Y:S01]  /*6aa0*/  HADD2.F32 R3, -RZ, R28.reuse.H0_H0 ;  /* 0x2000001cff037230 */ /* 0x100fe20000004100 */
[----:B------:R-:W-:Y:S01]  /*6ab0*/  MOV R65, 0x10 ;  /* 0x0000001000417802 */ /* 0x000fe20000000f00 */
[--C-:B------:R-:W-:Y:S01]  /*6ac0*/  HADD2.F32 R20, -RZ, R29.reuse.H0_H0 ;  /* 0x2000001dff147230 */ /* 0x100fe20000004100 */
[----:B------:R-:W-:Y:S01]  /*6ad0*/  LOP3.LUT P6, RZ, R45, 0x40, RZ, 0xc0, !PT ;  /* 0x000000402dff7812 */ /* 0x000fe200078cc0ff */
[----:B------:R-:W-:Y:S01]  /*6ae0*/  HADD2.F32 R21, -RZ, R29.H1_H1 ;  /* 0x3000001dff157230 */ /* 0x000fe20000004100 */
[----:B------:R-:W-:Y:S01]  /*6af0*/  ISETP.NE.AND P0, PT, R60, RZ, PT ;  /* 0x000000ff3c00720c */ /* 0x000fe20003f05270 */
[----:B------:R-:W-:Y:S01]  /*6b00*/  BSSY.RECONVERGENT B0, `(.L_x_117) ;  /* 0x0000052000007945 */ /* 0x000fe20003800200 */
[----:B------:R-:W-:Y:S04]  /*6b10*/  SEL R65, R65, 0xfffffff0, !P6 ;  /* 0xfffffff041417807 */ /* 0x000fe80007000000 */
[----:B------:R-:W-:Y:S01]  /*6b20*/  IADD3 R62, PT, PT, R62, R65, RZ ;  /* 0x000000413e3e7210 */ /* 0x000fe20007ffe0ff */
[----:B--2---:R-:W1:Y:S02]  /*6b30*/  LDTM.x16 R4, tmem[UR4] ;  /* 0x00000004000479ee */ /* 0x004e640008240000 */
[C---:B-1-3--:R-:W-:Y:S01]  /*6b40*/  FMUL R0, R24.reuse, R4 ;  /* 0x0000000418007220 */ /* 0x04afe20000400000 */
[----:B------:R-:W-:Y:S02]  /*6b50*/  HADD2.F32 R4, -RZ, R28.H1_H1 ;  /* 0x3000001cff047230 */ /* 0x000fe40000004100 */
[C---:B------:R-:W-:Y:S01]  /*6b60*/  FMUL R2, R24.reuse, R5 ;  /* 0x0000000518027220 */ /* 0x040fe20000400000 */
[C---:B------:R-:W-:Y:S01]  /*6b70*/  FMUL R7, R24.reuse, R7 ;  /* 0x0000000718077220 */ /* 0x040fe20000400000 */
[C---:B------:R-:W-:Y:S01]  /*6b80*/  FFMA R0, R27.reuse, R3, R0 ;  /* 0x000000031b007223 */ /* 0x040fe20000000000 */
[C---:B------:R-:W-:Y:S01]  /*6b90*/  FMUL R3, R24.reuse, R6 ;  /* 0x0000000618037220 */ /* 0x040fe20000400000 */
[C---:B------:R-:W-:Y:S01]  /*6ba0*/  FFMA R2, R27.reuse, R4, R2 ;  /* 0x000000041b027223 */ /* 0x040fe20000000002 */
[C---:B------:R-:W-:Y:S01]  /*6bb0*/  FMUL R4, R24.reuse, R8 ;  /* 0x0000000818047220 */ /* 0x040fe20000400000 */
[C---:B------:R-:W-:Y:S01]  /*6bc0*/  FMUL R8, R24.reuse, R12 ;  /* 0x0000000c18087220 */ /* 0x040fe20000400000 */
[----:B------:R-:W-:Y:S01]  /*6bd0*/  FMUL R12, R24, R16 ;  /* 0x00000010180c7220 */ /* 0x000fe20000400000 */
[--C-:B------:R-:W-:Y:S01]  /*6be0*/  HADD2.F32 R16, -RZ, R30.reuse.H0_H0 ;  /* 0x2000001eff107230 */ /* 0x100fe20000004100 */
[----:B------:R-:W-:Y:S01]  /*6bf0*/  F2FP.F16.F32.PACK_AB R32, R2, R0 ;  /* 0x000000000220723e */ /* 0x000fe200000000ff */
[----:B------:R-:W-:Y:S02]  /*6c00*/  HADD2.F32 R0, -RZ, R30.H1_H1 ;  /* 0x3000001eff007230 */ /* 0x000fe40000004100 */
[C---:B------:R-:W-:Y:S01]  /*6c10*/  FMUL R5, R24.reuse, R9 ;  /* 0x0000000918057220 */ /* 0x040fe20000400000 */
[C---:B------:R-:W-:Y:S01]  /*6c20*/  FFMA R3, R27.reuse, R20, R3 ;  /* 0x000000141b037223 */ /* 0x040fe20000000003 */
[C---:B------:R-:W-:Y:S01]  /*6c30*/  FFMA R7, R27.reuse, R21, R7 ;  /* 0x000000151b077223 */ /* 0x040fe20000000007 */
[--C-:B------:R-:W-:Y:S02]  /*6c40*/  HADD2.F32 R2, -RZ, R31.reuse.H0_H0 ;  /* 0x2000001fff027230 */ /* 0x100fe40000004100 */
[C---:B------:R-:W-:Y:S01]  /*6c50*/  FFMA R4, R27.reuse, R16, R4 ;  /* 0x000000101b047223 */ /* 0x040fe20000000004 */
[C---:B------:R-:W-:Y:S01]  /*6c60*/  FMUL R6, R24.reuse, R10 ;  /* 0x0000000a18067220 */ /* 0x040fe20000400000 */
[C---:B------:R-:W-:Y:S01]  /*6c70*/  FFMA R5, R27.reuse, R0, R5 ;  /* 0x000000001b057223 */ /* 0x040fe20000000005 */
[----:B------:R-:W-:Y:S02]  /*6c80*/  HADD2.F32 R16, -RZ, R31.H1_H1 ;  /* 0x3000001fff107230 */ /* 0x000fe40000004100 */
[C---:B------:R-:W-:Y:S01]  /*6c90*/  FMUL R11, R24.reuse, R11 ;  /* 0x0000000b180b7220 */ /* 0x040fe20000400000 */
[--C-:B------:R-:W-:Y:S02]  /*6ca0*/  HADD2.F32 R0, -RZ, R36.reuse.H0_H0 ;  /* 0x20000024ff007230 */ /* 0x100fe40000004100 */
[----:B------:R-:W-:Y:S01]  /*6cb0*/  FFMA R6, R27, R2, R6 ;  /* 0x000000021b067223 */ /* 0x000fe20000000006 */
[----:B------:R-:W-:Y:S01]  /*6cc0*/  F2FP.F16.F32.PACK_AB R33, R7, R3 ;  /* 0x000000030721723e */ /* 0x000fe200000000ff */
[----:B------:R-:W-:Y:S02]  /*6cd0*/  HADD2.F32 R2, -RZ, R36.H1_H1 ;  /* 0x30000024ff027230 */ /* 0x000fe40000004100 */
[C---:B------:R-:W-:Y:S01]  /*6ce0*/  FFMA R11, R27.reuse, R16, R11 ;  /* 0x000000101b0b7223 */ /* 0x040fe2000000000b */
[C---:B------:R-:W-:Y:S01]  /*6cf0*/  FMUL R9, R24.reuse, R13 ;  /* 0x0000000d18097220 */ /* 0x040fe20000400000 */
[--C-:B------:R-:W-:Y:S02]  /*6d00*/  HADD2.F32 R3, -RZ, R37.reuse.H0_H0 ;  /* 0x20000025ff037230 */ /* 0x100fe40000004100 */
[C---:B------:R-:W-:Y:S01]  /*6d10*/  FFMA R8, R27.reuse, R0, R8 ;  /* 0x000000001b087223 */ /* 0x040fe20000000008 */
[C---:B------:R-:W-:Y:S01]  /*6d20*/  FMUL R10, R24.reuse, R14 ;  /* 0x0000000e180a7220 */ /* 0x040fe20000400000 */
[----:B------:R-:W-:Y:S02]  /*6d30*/  HADD2.F32 R0, -RZ, R37.H1_H1 ;  /* 0x30000025ff007230 */ /* 0x000fe40000004100 */
[C---:B------:R-:W-:Y:S01]  /*6d40*/  FMUL R15, R24.reuse, R15 ;  /* 0x0000000f180f7220 */ /* 0x040fe20000400000 */
[C---:B------:R-:W-:Y:S01]  /*6d50*/  FFMA R9, R27.reuse, R2, R9 ;  /* 0x000000021b097223 */ /* 0x040fe20000000009 */
[----:B------:R-:W-:Y:S01]  /*6d60*/  FFMA R10, R27, R3, R10 ;  /* 0x000000031b0a7223 */ /* 0x000fe2000000000a */
[--C-:B------:R-:W-:Y:S01]  /*6d70*/  HADD2.F32 R2, -RZ, R38.reuse.H0_H0 ;  /* 0x20000026ff027230 */ /* 0x100fe20000004100 */
[----:B------:R-:W-:Y:S01]  /*6d80*/  F2FP.F16.F32.PACK_AB R34, R5, R4 ;  /* 0x000000040522723e */ /* 0x000fe200000000ff */
[----:B------:R-:W-:Y:S02]  /*6d90*/  HADD2.F32 R3, -RZ, R38.H1_H1 ;  /* 0x30000026ff037230 */ /* 0x000fe40000004100 */
[----:B------:R-:W-:Y:S01]  /*6da0*/  FFMA R15, R27, R0, R15 ;  /* 0x000000001b0f7223 */ /* 0x000fe2000000000f */
[C---:B------:R-:W-:Y:S01]  /*6db0*/  FMUL R13, R24.reuse, R17 ;  /* 0x00000011180d7220 */ /* 0x040fe20000400000 */
[--C-:B------:R-:W-:Y:S02]  /*6dc0*/  HADD2.F32 R4, -RZ, R39.reuse.H0_H0 ;  /* 0x20000027ff047230 */ /* 0x100fe40000004100 */
[C---:B------:R-:W-:Y:S01]  /*6dd0*/  FMUL R14, R24.reuse, R18 ;  /* 0x00000012180e7220 */ /* 0x040fe20000400000 */
[----:B------:R-:W-:Y:S02]  /*6de0*/  HADD2.F32 R0, -RZ, R39.H1_H1 ;  /* 0x30000027ff007230 */ /* 0x000fe40000004100 */
[----:B------:R-:W-:Y:S01]  /*6df0*/  FMUL R19, R24, R19 ;  /* 0x0000001318137220 */ /* 0x000fe20000400000 */
[----:B------:R-:W-:Y:S01]  /*6e00*/  F2FP.F16.F32.PACK_AB R35, R11, R6 ;  /* 0x000000060b23723e */ /* 0x000fe200000000ff */
[C---:B------:R-:W-:Y:S01]  /*6e10*/  FFMA R12, R27.reuse, R2, R12 ;  /* 0x000000021b0c7223 */ /* 0x040fe2000000000c */
[C---:B------:R-:W-:Y:S01]  /*6e20*/  FFMA R13, R27.reuse, R3, R13 ;  /* 0x000000031b0d7223 */ /* 0x040fe2000000000d */
[C---:B------:R-:W-:Y:S01]  /*6e30*/  FFMA R14, R27.reuse, R4, R14 ;  /* 0x000000041b0e7223 */ /* 0x040fe2000000000e */
[----:B------:R-:W-:Y:S01]  /*6e40*/  FFMA R19, R27, R0, R19 ;  /* 0x000000001b137223 */ /* 0x000fe20000000013 */
[----:B------:R1:W-:Y:S01]  /*6e50*/  STS.128 [R56+UR43+0x200], R32 ;  /* 0x0002002038007988 */ /* 0x0003e20008000c2b */
[----:B------:R-:W-:Y:S02]  /*6e60*/  F2FP.F16.F32.PACK_AB R8, R9, R8 ;  /* 0x000000080908723e */ /* 0x000fe400000000ff */
[----:B------:R-:W-:Y:S02]  /*6e70*/  F2FP.F16.F32.PACK_AB R9, R15, R10 ;  /* 0x0000000a0f09723e */ /* 0x000fe400000000ff */
[----:B------:R-:W-:Y:S02]  /*6e80*/  F2FP.F16.F32.PACK_AB R10, R13, R12 ;  /* 0x0000000c0d0a723e */ /* 0x000fe400000000ff */
[----:B------:R-:W-:Y:S05]  /*6e90*/  F2FP.F16.F32.PACK_AB R11, R19, R14 ;  /* 0x0000000e130b723e */ /* 0x000fea00000000ff */
[----:B------:R1:W-:Y:S01]  /*6ea0*/  STS.128 [R62+0x200], R8 ;  /* 0x000200083e007388 */ /* 0x0003e20000000c00 */
[----:B------:R-:W-:Y:S01]  /*6eb0*/  @!PT LDS RZ, [RZ] ;  /* 0x00000000fffff984 */ /* 0x000fe20000000800 */
[----:B------:R-:W-:Y:S01]  /*6ec0*/  @!PT LDS RZ, [RZ] ;  /* 0x00000000fffff984 */ /* 0x000fe20000000800 */
[----:B------:R-:W-:Y:S01]  /*6ed0*/  @!PT LDS RZ, [RZ] ;  /* 0x00000000fffff984 */ /* 0x000fe20000000800 */
[----:B------:R-:W-:Y:S01]  /*6ee0*/  @!PT LDS RZ, [RZ] ;  /* 0x00000000fffff984 */ /* 0x000fe20000000800 */
[----:B------:R2:W-:Y:S07]  /*6ef0*/  MEMBAR.ALL.CTA ;  /* 0x0000000000007992 */ /* 0x0005ee0000008000 */
[----:B--2---:R-:W2:Y:S02]  /*6f00*/  FENCE.VIEW.ASYNC.S ;  /* 0x00000000000073c6 */ /* 0x004ea40000000000 */
[----:B--2---:R-:W-:Y:S06]  /*6f10*/  BAR.SYNC.DEFER_BLOCKING 0x1, 0x80 ;  /* 0x0042000000007b1d */ /* 0x004fec0000010000 */
[----:B------:R-:W-:Y:S05]  /*6f20*/  @P0 BRA `(.L_x_118) ;  /* 0x00000000003c0947 */ /* 0x000fea0003800000 */
[----:B------:R-:W2:Y:S01]  /*6f30*/  LDCU.64 UR6, c[0x0][0x348] ;  /* 0x00006900ff0677ac */ /* 0x000ea20008000a00 */
[----:B------:R-:W-:Y:S01]  /*6f40*/  UIADD3 UR4, UPT, UPT, UR43, 0x200, URZ ;  /* 0x000002002b047890 */ /* 0x000fe2000fffe0ff */
[----:B------:R-:W-:Y:S01]  /*6f50*/  UMOV UR51, UR36 ;  /* 0x0000002400337c82 */ /* 0x000fe20008000000 */
[----:B------:R-:W-:Y:S02]  /*6f60*/  UIADD3 UR9, UPT, UPT, UR49, 0x40, URZ ;  /* 0x0000004031097890 */ /* 0x000fe4000fffe0ff */
[----:B------:R-:W-:Y:S02]  /*6f70*/  UIADD3 UR8, UPT, UPT, UR43, 0xa00, URZ ;  /* 0x00000a002b087890 */ /* 0x000fe4000fffe0ff */
[----:B------:R-:W-:Y:S01]  /*6f80*/  MOV R52, UR4 ;  /* 0x0000000400347c02 */ /* 0x000fe20008000f00 */
[----:B------:R-:W-:Y:S01]  /*6f90*/  UMOV UR10, UR50 ;  /* 0x00000032000a7c82 */ /* 0x000fe20008000000 */
[----:B------:R-:W-:Y:S02]  /*6fa0*/  UMOV UR11, UR36 ;  /* 0x00000024000b7c82 */ /* 0x000fe40008000000 */
[----:B------:R-:W-:Y:S01]  /*6fb0*/  R2UR UR48, R52 ;  /* 0x00000000343072ca */ /* 0x000fe200000e0000 */
[----:B--2---:R-:W-:Y:S04]  /*6fc0*/  UIADD3 UR4, UP0, UPT, UR6, 0x680, URZ ;  /* 0x0000068006047890 */ /* 0x004fe8000ff1e0ff */
[----:B------:R-:W-:Y:S09]  /*6fd0*/  UIADD3.X UR5, UPT, UPT, URZ, UR7, URZ, UP0, !UPT ;  /* 0x00000007ff057290 */ /* 0x000ff200087fe4ff */
[----:B------:R2:W-:Y:S01]  /*6fe0*/  UTMASTG.3D [UR48], [UR4] ;  /* 0x00000030040073b5 */ /* 0x0005e20008010000 */
[----:B------:R2:W-:Y:S01]  /*6ff0*/  UTMASTG.3D [UR8], [UR4] ;  /* 0x00000008040073b5 */ /* 0x0005e20008010000 */
[----:B------:R0:W-:Y:S01]  /*7000*/  UTMACMDFLUSH ;  /* 0x00000000000079b7 */ /* 0x0001e20000000000 */
[----:B--2---:R-:W-:Y:S04]  /*7010*/  DEPBAR.LE SB0, 0x1 ;  /* 0x000080400000791a */ /* 0x004fe80000000000 */
.L_x_118:
[----:B------:R-:W-:Y:S05]  /*7020*/  BSYNC.RECONVERGENT B0 ;  /* 0x0000000000007941 */ /* 0x000fea0003800200 */
.L_x_117:
[----:B------:R-:W-:Y:S01]  /*7030*/  BAR.SYNC.DEFER_BLOCKING 0x1, 0x80 ;  /* 0x0042000000007b1d */ /* 0x000fe20000010000 */
[----:B------:R-:W-:Y:S01]  /*7040*/  ISETP.NE.AND P1, PT, R61, RZ, PT ;  /* 0x000000ff3d00720c */ /* 0x000fe20003f25270 */
[----:B------:R-:W-:Y:S01]  /*7050*/  UISETP.NE.AND UP0, UPT, UR52, URZ, UPT ;  /* 0x000000ff3400728c */ /* 0x000fe2000bf05270 */
[----:B------:R-:W-:Y:S11]  /*7060*/  LEA R2, R26, UR43, 0x3 ;  /* 0x0000002b1a027c11 */ /* 0x000ff6000f8e18ff */
[----:B------:R-:W-:Y:S01]  /*7070*/  @P1 SHF.L.U32 R3, R59, 0x1f, RZ ;  /* 0x0000001f3b031819 */ /* 0x000fe200000006ff */
[----:B------:R-:W-:Y:S06]  /*7080*/  BRA.U !UP0, `(.L_x_119) ;  /* 0x0000000108247547 */ /* 0x000fec000b800000 */
[----:B------:R-:W-:Y:S01]  /*7090*/  IMAD.U32 R4, RZ, RZ, UR46 ;  /* 0x0000002eff047e24 */ /* 0x000fe2000f8e00ff */
[----:B------:R-:W-:Y:S01]  /*70a0*/  MOV R0, UR47 ;  /* 0x0000002f00007c02 */ /* 0x000fe20008000f00 */
[----:B------:R-:W-:Y:S03]  /*70b0*/  UIADD3 UR4, UPT, UPT, UR46, 0x1, URZ ;  /* 0x000000012e047890 */ /* 0x000fe6000fffe0ff */
[----:B------:R-:W-:Y:S01]  /*70c0*/  @P1 LEA R4, R4, UR43, 0x3 ;  /* 0x0000002b04041c11 */ /* 0x000fe2000f8e18ff */
[----:B------:R-:W-:Y:S04]  /*70d0*/  UISETP.NE.AND UP0, UPT, UR4, 0x4, UPT ;  /* 0x000000040400788c */ /* 0x000fe8000bf05270 */
[----:B------:R-:W-:Y:S01]  /*70e0*/  @P1 VIADD R4, R4, 0x70 ;  /* 0x0000007004041836 */ /* 0x000fe20000000000 */
[----:B------:R-:W-:Y:S04]  /*70f0*/  USEL UR46, UR4, URZ, UP0 ;  /* 0x000000ff042e7287 */ /* 0x000fe80008000000 */
[----:B------:R-:W-:Y:S04]  /*7100*/  @P1 PRMT R0, R0, 0x654, R4 ;  /* 0x0000065400001816 */ /* 0x000fe80000000004 */
[----:B------:R2:W-:Y:S04]  /*7110*/  @P1 SYNCS.ARRIVE.TRANS64.RED.A1T0 RZ, [R0+URZ], RZ ;  /* 0x000000ff00ff19a7 */ /* 0x0005e800081004ff */
.L_x_119:
[----:B------:R-:W3:Y:S01]  /*7120*/  @P1 SYNCS.PHASECHK.TRANS64.TRYWAIT P0, [R2+URZ+0x50], R3 ;  /* 0x00005003020015a7 */ /* 0x000ee200080011ff */
[----:B------:R-:W-:Y:S01]  /*7130*/  BSSY B1, `(.L_x_120) ;  /* 0x0000012000017945 */ /* 0x000fe20003800000 */
[----:B---3--:R-:W-:Y:S03]  /*7140*/  @P1 SEL R63, RZ, 0x1, !P0 ;  /* 0x00000001ff3f1807 */ /* 0x008fe60004000000 */
[----:B------:R-:W-:Y:S05]  /*7150*/  @!P1 BRA `(.L_x_121) ;  /* 0x00000000003c9947 */ /* 0x000fea0003800000 */
[----:B------:R-:W-:Y:S01]  /*7160*/  ISETP.NE.AND P1, PT, R64, RZ, PT ;  /* 0x000000ff4000720c */ /* 0x000fe20003f25270 */
[----:B------:R-:W-:Y:S01]  /*7170*/  BSSY B0, `(.L_x_122) ;  /* 0x0000009000007945 */ /* 0x000fe20003800000 */
[----:B------:R-:W-:Y:S11]  /*7180*/  ISETP.NE.AND P0, PT, R63, RZ, PT ;  /* 0x000000ff3f00720c */ /* 0x000ff60003f05270 */
[----:B------:R-:W-:Y:S05]  /*7190*/  @P1 IMAD R4, R26, 0x1000, R56 ;  /* 0x000010001a041824 */ /* 0x000fea00078e0238 */
[----:B------:R-:W-:Y:S05]  /*71a0*/  @P1 IADD3 R3, PT, PT, R4, UR43, RZ ;  /* 0x0000002b04031c10 */ /* 0x000fea000fffe0ff */
[----:B------:R-:W-:Y:S01]  /*71b0*/  @P1 IMAD.IADD R3, R65, 0x1, R3 ;  /* 0x0000000141031824 */ /* 0x000fe200078e0203 */
[----:B------:R-:W-:Y:S06]  /*71c0*/  @P0 BRA `(.L_x_123) ;  /* 0x00000000000c0947 */ /* 0x000fec0003800000 */
[----:B--2---:R-:W-:Y:S04]  /*71d0*/  SHF.L.U32 R0, R59, 0x1f, RZ ;  /* 0x0000001f3b007819 */ /* 0x004fe800000006ff */
[----:B------:R-:W2:Y:S02]  /*71e0*/  SYNCS.PHASECHK.TRANS64.TRYWAIT P0, [R2+URZ+0x50], R0 ;  /* 0x00005000020075a7 */ /* 0x000ea400080011ff */
[----:B--2---:R-:W-:Y:S05]  /*71f0*/  @!P0 BRA `(.L_x_124) ;  /* 0x0000002800388947 */ /* 0x004fea0003800000 */
.L_x_123:
[----:B------:R-:W-:Y:S05]  /*7200*/  BSYNC B0 ;  /* 0x0000000000007941 */ /* 0x000fea0003800000 */
.L_x_122:
[----:B------:R-:W-:Y:S02]  /*7210*/  ISETP.NE.AND P0, PT, R64, RZ, PT ;  /* 0x000000ff4000720c */ /* 0x000fe40003f05270 */
[----:B------:R-:W-:Y:S11]  /*7220*/  IADD3 R26, PT, PT, R26, 0x1, RZ ;  /* 0x000000011a1a7810 */ /* 0x000ff60007ffe0ff */
[----:B------:R3:W4:Y:S04]  /*7230*/  @P0 LDS.128 R28, [R4+UR43+0x200] ;  /* 0x0002002b041c0984 */ /* 0x0007280008000c00 */
[----:B------:R3:W1:Y:S02]  /*7240*/  @P0 LDS.128 R36, [R3+0x200] ;  /* 0x0002000003240984 */ /* 0x0006640000000c00 */
.L_x_121:
[----:B------:R-:W-:Y:S05]  /*7250*/  BSYNC B1 ;  /* 0x0000000000017941 */ /* 0x000fea0003800000 */
.L_x_120:
[----:B--2---:R-:W-:Y:S05]  /*7260*/  VIADD R0, R25, 0x10 ;  /* 0x0000001019007836 */ /* 0x004fea0000000000 */
[----:B------:R-:W-:Y:S04]  /*7270*/  SHF.R.U32.HI R0, RZ, 0x15, R0 ;  /* 0x00000015ff007819 */ /* 0x000fe80000011600 */
[----:B------:R-:W-:Y:S11]  /*7280*/  LOP3.LUT P0, RZ, R0, 0x3, R47, 0x48, !PT ;  /* 0x0000000300ff7812 */ /* 0x000ff6000780482f */
[----:B------:R-:W-:Y:S02]  /*7290*/  @!UPT UIADD3 URZ, UPT, UPT, URZ, URZ, URZ ;  /* 0x000000fffffff290 */ /* 0x000fe4000fffe0ff */
[----:B------:R-:W-:Y:S05]  /*72a0*/  @!P0 BRA `(.L_x_125) ;  /* 0x0000000000408947 */ /* 0x000fea0003800000 */
[----:B------:R-:W2:Y:S01]  /*72b0*/  LDCU.64 UR8, c[0x4][0x70] ;  /* 0x01000e00ff0877ac */ /* 0x000ea20008000a00 */
[----:B---3--:R-:W-:Y:S01]  /*72c0*/  MOV R3, 0x0 ;  /* 0x0000000000037802 */ /* 0x008fe20000000f00 */
[----:B------:R-:W-:Y:S02]  /*72d0*/  HFMA2 R12, -RZ, RZ, 0, 5.9604644775390625e-08 ;  /* 0x00000001ff0c7431 */ /* 0x000fe400000001ff */
[----:B-1----:R-:W-:Y:S02]  /*72e0*/  IMAD.MOV.U32 R8, RZ, RZ, 0x192 ;  /* 0x00000192ff087424 */ /* 0x002fe400078e00ff */
[----:B------:R-:W-:Y:S01]  /*72f0*/  IMAD.MOV.U32 R13, RZ, RZ, RZ ;  /* 0x000000ffff0d7224 */ /* 0x000fe200078e00ff */
[----:B------:R-:W1:Y:S01]  /*7300*/  LDCU.64 UR6, c[0x4][0x78] ;  /* 0x01000f00ff0677ac */ /* 0x000e620008000a00 */
[----:B------:R-:W3:Y:S01]  /*7310*/  LDC.64 R2, c[0x4][R3] ;  /* 0x0100000003027b82 */ /* 0x000ee20000000a00 */
[----:B------:R-:W5:Y:S01]  /*7320*/  LDCU.64 UR4, c[0x4][0x10] ;  /* 0x01000200ff0477ac */ /* 0x000f620008000a00 */
[----:B--2---:R-:W-:Y:S01]  /*7330*/  MOV R5, UR9 ;  /* 0x0000000900057c02 */ /* 0x004fe20008000f00 */
[----:B------:R-:W-:Y:S01]  /*7340*/  IMAD.U32 R4, RZ, RZ, UR8 ;  /* 0x00000008ff047e24 */ /* 0x000fe2000f8e00ff */
[----:B-1----:R-:W-:Y:S01]  /*7350*/  MOV R7, UR7 ;  /* 0x0000000700077c02 */ /* 0x002fe20008000f00 */
[----:B------:R-:W-:Y:S01]  /*7360*/  IMAD.U32 R6, RZ, RZ, UR6 ;  /* 0x00000006ff067e24 */ /* 0x000fe2000f8e00ff */
[----:B-----5:R-:W-:Y:S01]  /*7370*/  MOV R11, UR5 ;  /* 0x00000005000b7c02 */ /* 0x020fe20008000f00 */
[----:B------:R-:W-:Y:S02]  /*7380*/  IMAD.U32 R10, RZ, RZ, UR4 ;  /* 0x00000004ff0a7e24 */ /* 0x000fe4000f8e00ff */
[----:B------:R-:W-:Y:S07]  /*7390*/  LEPC R20, `(.L_x_125) ;  /* 0x000000001014794e */ /* 0x000fee0000000000 */
[----:B---34-:R-:W-:Y:S05]  /*73a0*/  CALL.ABS.NOINC R2 ;  /* 0x0000000002007343 */ /* 0x018fea0003c00000 */
.L_x_125:
[----:B------:R-:W-:Y:S01]  /*73b0*/  ISETP.NE.AND P6, PT, R61, RZ, PT ;  /* 0x000000ff3d00720c */ /* 0x000fe20003fc5270 */
[----:B------:R-:W-:Y:S05]  /*73c0*/  WARPSYNC.ALL ;  /* 0x0000000000007948 */ /* 0x000fea0003800000 */
[----:B------:R-:W-:Y:S01]  /*73d0*/  R2UR UR4, R25 ;  /* 0x00000000190472ca */ /* 0x000fe200000e0000 */
[----:B---34-:R-:W-:Y:S01]  /*73e0*/  HADD2.F32 R3, -RZ, R28.H0_H0 ;  /* 0x2000001cff037230 */ /* 0x018fe20000004100 */
[----:B------:R-:W-:Y:S01]  /*73f0*/  ISETP.NE.AND P0, PT, R60, RZ, PT ;  /* 0x000000ff3c00720c */ /* 0x000fe20003f05270 */
[----:B------:R-:W-:Y:S01]  /*7400*/  HADD2.F32 R20, -RZ, R30.H0_H0 ;  /* 0x2000001eff147230 */ /* 0x000fe20000004100 */
[----:B------:R-:W-:Y:S09]  /*7410*/  BSSY.RECONVERGENT B0, `(.L_x_126) ;  /* 0x0000058000007945 */ /* 0x000ff20003800200 */
[----:B-1----:R-:W1:Y:S02]  /*7420*/  LDTM.x16 R4, tmem[UR4+0x10] ;  /* 0x00001004000479ee */ /* 0x002e640008240000 */
[C---:B-1----:R-:W-:Y:S01]  /*7430*/  FMUL R0, R24.reuse, R4 ;  /* 0x0000000418007220 */ /* 0x042fe20000400000 */
[----:B------:R-:W-:Y:S02]  /*7440*/  HADD2.F32 R4, -RZ, R28.H1_H1 ;  /* 0x3000001cff047230 */ /* 0x000fe40000004100 */
[C---:B------:R-:W-:Y:S01]  /*7450*/  FMUL R2, R24.reuse, R5 ;  /* 0x0000000518027220 */ /* 0x040fe20000400000 */
[--C-:B------:R-:W-:Y:S02]  /*7460*/  HADD2.F32 R5, -RZ, R29.reuse.H0_H0 ;  /* 0x2000001dff057230 */ /* 0x100fe40000004100 */
[C---:B------:R-:W-:Y:S01]  /*7470*/  FFMA R0, R27.reuse, R3, R0 ;  /* 0x000000031b007223 */ /* 0x040fe20000000000 */
[C---:B------:R-:W-:Y:S01]  /*7480*/  FMUL R3, R24.reuse, R6 ;  /* 0x0000000618037220 */ /* 0x040fe20000400000 */
[----:B------:R-:W-:Y:S02]  /*7490*/  HADD2.F32 R6, -RZ, R29.H1_H1 ;  /* 0x3000001dff067230 */ /* 0x000fe40000004100 */
[C---:B------:R-:W-:Y:S01]  /*74a0*/  FFMA R2, R27.reuse, R4, R2 ;  /* 0x000000041b027223 */ /* 0x040fe20000000002 */
[C---:B------:R-:W-:Y:S01]  /*74b0*/  FMUL R7, R24.reuse, R7 ;  /* 0x0000000718077220 */ /* 0x040fe20000400000 */
[C---:B------:R-:W-:Y:S01]  /*74c0*/  FFMA R3, R27.reuse, R5, R3 ;  /* 0x000000051b037223 */ /* 0x040fe20000000003 */
[C---:B------:R-:W-:Y:S01]  /*74d0*/  FMUL R4, R24.reuse, R8 ;  /* 0x0000000818047220 */ /* 0x040fe20000400000 */
[----:B------:R-:W-:Y:S01]  /*74e0*/  FMUL R5, R24, R9 ;  /* 0x0000000918057220 */ /* 0x000fe20000400000 */
[----:B------:R-:W-:Y:S01]  /*74f0*/  F2FP.F16.F32.PACK_AB R32, R2, R0 ;  /* 0x000000000220723e */ /* 0x000fe200000000ff */
[C---:B------:R-:W-:Y:S01]  /*7500*/  FFMA R7, R27.reuse, R6, R7 ;  /* 0x000000061b077223 */ /* 0x040fe20000000007 */
[----:B------:R-:W-:Y:S02]  /*7510*/  HADD2.F32 R0, -RZ, R30.H1_H1 ;  /* 0x3000001eff007230 */ /* 0x000fe40000004100 */
[----:B------:R-:W-:Y:S01]  /*7520*/  FFMA R4, R27, R20, R4 ;  /* 0x000000141b047223 */ /* 0x000fe20000000004 */
[--C-:B------:R-:W-:Y:S02]  /*7530*/  HADD2.F32 R2, -RZ, R31.reuse.H0_H0 ;  /* 0x2000001fff027230 */ /* 0x100fe40000004100 */
[C---:B------:R-:W-:Y:S01]  /*7540*/  FMUL R6, R24.reuse, R10 ;  /* 0x0000000a18067220 */ /* 0x040fe20000400000 */
[----:B------:R-:W-:Y:S01]  /*7550*/  F2FP.F16.F32.PACK_AB R33, R7, R3 ;  /* 0x000000030721723e */ /* 0x000fe200000000ff */
[----:B------:R-:W-:Y:S02]  /*7560*/  HADD2.F32 R3, -RZ, R31.H1_H1 ;  /* 0x3000001fff037230 */ /* 0x000fe40000004100 */
[C---:B------:R-:W-:Y:S01]  /*7570*/  FFMA R5, R27.reuse, R0, R5 ;  /* 0x000000001b057223 */ /* 0x040fe20000000005 */
[C---:B------:R-:W-:Y:S01]  /*7580*/  FMUL R11, R24.reuse, R11 ;  /* 0x0000000b180b7220 */ /* 0x040fe20000400000 */
[--C-:B------:R-:W-:Y:S02]  /*7590*/  HADD2.F32 R7, -RZ, R36.reuse.H0_H0 ;  /* 0x20000024ff077230 */ /* 0x100fe40000004100 */
[C---:B------:R-:W-:Y:S01]  /*75a0*/  FMUL R8, R24.reuse, R12 ;  /* 0x0000000c18087220 */ /* 0x040fe20000400000 */
[----:B------:R-:W-:Y:S02]  /*75b0*/  HADD2.F32 R0, -RZ, R36.H1_H1 ;  /* 0x30000024ff007230 */ /* 0x000fe40000004100 */
[C---:B------:R-:W-:Y:S01]  /*75c0*/  FMUL R9, R24.reuse, R13 ;  /* 0x0000000d18097220 */ /* 0x040fe20000400000 */
[C---:B------:R-:W-:Y:S01]  /*75d0*/  FFMA R6, R27.reuse, R2, R6 ;  /* 0x000000021b067223 */ /* 0x040fe20000000006 */
[C---:B------:R-:W-:Y:S01]  /*75e0*/  FFMA R11, R27.reuse, R3, R11 ;  /* 0x000000031b0b7223 */ /* 0x040fe2000000000b */
[C---:B------:R-:W-:Y:S01]  /*75f0*/  FFMA R8, R27.reuse, R7, R8 ;  /* 0x000000071b087223 */ /* 0x040fe20000000008 */
[C---:B------:R-:W-:Y:S01]  /*7600*/  FFMA R9, R27.reuse, R0, R9 ;  /* 0x000000001b097223 */ /* 0x040fe20000000009 */
[--C-:B------:R-:W-:Y:S02]  /*7610*/  HADD2.F32 R2, -RZ, R37.reuse.H0_H0 ;  /* 0x20000025ff027230 */ /* 0x100fe40000004100 */
[C---:B------:R-:W-:Y:S01]  /*7620*/  FMUL R10, R24.reuse, R14 ;  /* 0x0000000e180a7220 */ /* 0x040fe20000400000 */
[----:B------:R-:W-:Y:S02]  /*7630*/  HADD2.F32 R0, -RZ, R37.H1_H1 ;  /* 0x30000025ff007230 */ /* 0x000fe40000004100 */
[C---:B------:R-:W-:Y:S01]  /*7640*/  FMUL R15, R24.reuse, R15 ;  /* 0x0000000f180f7220 */ /* 0x040fe20000400000 */
[C---:B------:R-:W-:Y:S01]  /*7650*/  FMUL R12, R24.reuse, R16 ;  /* 0x00000010180c7220 */ /* 0x040fe20000400000 */
[C---:B------:R-:W-:Y:S01]  /*7660*/  FFMA R10, R27.reuse, R2, R10 ;  /* 0x000000021b0a7223 */ /* 0x040fe2000000000a */
[--C-:B------:R-:W-:Y:S02]  /*7670*/  HADD2.F32 R2, -RZ, R38.reuse.H0_H0 ;  /* 0x20000026ff027230 */ /* 0x100fe40000004100 */
[----:B------:R-:W-:Y:S01]  /*7680*/  FFMA R15, R27, R0, R15 ;  /* 0x000000001b0f7223 */ /* 0x000fe2000000000f */
[----:B------:R-:W-:Y:S01]  /*7690*/  HADD2.F32 R0, -RZ, R38.H1_H1 ;  /* 0x30000026ff007230 */ /* 0x000fe20000004100 */
[----:B------:R-:W-:Y:S01]  /*76a0*/  F2FP.F16.F32.PACK_AB R34, R5, R4 ;  /* 0x000000040522723e */ /* 0x000fe200000000ff */
        /* <DEDUP_REMOVED lines=14> */
[----:B------:R-:W-:Y:S02]  /*7790*/  F2FP.F16.F32.PACK_AB R11, R19, R14 ;  /* 0x0000000e130b723e */ /* 0x000fe400000000ff */
[----:B------:R-:W-:Y:S02]  /*77a0*/  MOV R2, UR46 ;  /* 0x0000002e00027c02 */ /* 0x000fe40008000f00 */
[----:B------:R-:W-:Y:S01]  /*77b0*/  MOV R0, UR47 ;  /* 0x0000002f00007c02 */ /* 0x000fe20008000f00 */
[----:B------:R1:W-:Y:S01]  /*77c0*/  STS.128 [R62+0x1200], R8 ;  /* 0x001200083e007388 */ /* 0x0003e20000000c00 */
[----:B------:R-:W-:Y:S02]  /*77d0*/  @P6 LEA R2, R2, UR43, 0x3 ;  /* 0x0000002b02026c11 */ /* 0x000fe4000f8e18ff */
[----:B------:R-:W-:Y:S02]  /*77e0*/  @P6 SHF.L.U32 R3, R59, 0x1f, RZ ;  /* 0x0000001f3b036819 */ /* 0x000fe400000006ff */
[----:B------:R-:W-:Y:S01]  /*77f0*/  @P6 IADD3 R2, PT, PT, R2, 0x70, RZ ;  /* 0x0000007002026810 */ /* 0x000fe20007ffe0ff */
[----:B------:R-:W-:Y:S01]  /*7800*/  @!PT LDS RZ, [RZ] ;  /* 0x00000000fffff984 */ /* 0x000fe20000000800 */
[----:B------:R-:W-:Y:S01]  /*7810*/  @!PT LDS RZ, [RZ] ;  /* 0x00000000fffff984 */ /* 0x000fe20000000800 */
[----:B------:R-:W-:Y:S01]  /*7820*/  @!PT LDS RZ, [RZ] ;  /* 0x00000000fffff984 */ /* 0x000fe20000000800 */
[----:B------:R-:W-:Y:S01]  /*7830*/  @!PT LDS RZ, [RZ] ;  /* 0x00000000fffff984 */ /* 0x000fe20000000800 */
[----:B------:R2:W-:Y:S06]  /*7840*/  MEMBAR.ALL.CTA ;  /* 0x0000000000007992 */ /* 0x0005ec0000008000 */
[----:B--2---:R-:W2:Y:S01]  /*7850*/  FENCE.VIEW.ASYNC.S ;  /* 0x00000000000073c6 */ /* 0x004ea20000000000 */
[----:B------:R-:W-:Y:S02]  /*7860*/  @P6 PRMT R0, R0, 0x654, R2 ;  /* 0x0000065400006816 */ /* 0x000fe40000000002 */
[----:B------:R-:W-:Y:S01]  /*7870*/  LEA R2, R26, UR43, 0x3 ;  /* 0x0000002b1a027c11 */ /* 0x000fe2000f8e18ff */
[----:B--2---:R-:W-:Y:S06]  /*7880*/  BAR.SYNC.DEFER_BLOCKING 0x1, 0x80 ;  /* 0x0042000000007b1d */ /* 0x004fec0000010000 */
[----:B------:R-:W-:Y:S05]  /*7890*/  @P0 BRA `(.L_x_127) ;  /* 0x00000000003c0947 */ /* 0x000fea0003800000 */
[----:B------:R-:W2:Y:S01]  /*78a0*/  LDCU.64 UR6, c[0x0][0x348] ;  /* 0x00006900ff0677ac */ /* 0x000ea20008000a00 */
[----:B------:R-:W-:Y:S02]  /*78b0*/  UIADD3 UR13, UPT, UPT, UR49, 0x10, URZ ;  /* 0x00000010310d7890 */ /* 0x000fe4000fffe0ff */
[----:B------:R-:W-:Y:S01]  /*78c0*/  UIADD3 UR12, UPT, UPT, UR43, 0x1200, URZ ;  /* 0x000012002b0c7890 */ /* 0x000fe2000fffe0ff */
[----:B------:R-:W-:Y:S01]  /*78d0*/  UMOV UR14, UR50 ;  /* 0x00000032000e7c82 */ /* 0x000fe20008000000 */
[----:B------:R-:W-:Y:S01]  /*78e0*/  UMOV UR15, UR36 ;  /* 0x00000024000f7c82 */ /* 0x000fe20008000000 */
[----:B------:R-:W-:Y:S02]  /*78f0*/  UIADD3 UR9, UPT, UPT, UR49, 0x50, URZ ;  /* 0x0000005031097890 */ /* 0x000fe4000fffe0ff */
[----:B------:R-:W-:Y:S01]  /*7900*/  UIADD3 UR8, UPT, UPT, UR43, 0x1a00, URZ ;  /* 0x00001a002b087890 */ /* 0x000fe2000fffe0ff */
[----:B------:R-:W-:Y:S01]  /*7910*/  UMOV UR10, UR50 ;  /* 0x00000032000a7c82 */ /* 0x000fe20008000000 */
[----:B------:R-:W-:Y:S01]  /*7920*/  UMOV UR11, UR36 ;  /* 0x00000024000b7c82 */ /* 0x000fe20008000000 */
[----:B--2---:R-:W-:Y:S04]  /*7930*/  UIADD3 UR4, UP0, UPT, UR6, 0x680, URZ ;  /* 0x0000068006047890 */ /* 0x004fe8000ff1e0ff */
[----:B------:R-:W-:Y:S09]  /*7940*/  UIADD3.X UR5, UPT, UPT, URZ, UR7, URZ, UP0, !UPT ;  /* 0x00000007ff057290 */ /* 0x000ff200087fe4ff */
[----:B------:R2:W-:Y:S01]  /*7950*/  UTMASTG.3D [UR12], [UR4] ;  /* 0x0000000c040073b5 */ /* 0x0005e20008010000 */
[----:B------:R2:W-:Y:S01]  /*7960*/  UTMASTG.3D [UR8], [UR4] ;  /* 0x00000008040073b5 */ /* 0x0005e20008010000 */
[----:B------:R0:W-:Y:S01]  /*7970*/  UTMACMDFLUSH ;  /* 0x00000000000079b7 */ /* 0x0001e20000000000 */
[----:B--2---:R-:W-:Y:S04]  /*7980*/  DEPBAR.LE SB0, 0x1 ;  /* 0x000080400000791a */ /* 0x004fe80000000000 */
.L_x_127:
[----:B------:R-:W-:Y:S05]  /*7990*/  BSYNC.RECONVERGENT B0 ;  /* 0x0000000000007941 */ /* 0x000fea0003800200 */
.L_x_126:
[----:B------:R-:W-:Y:S01]  /*79a0*/  BAR.SYNC.DEFER_BLOCKING 0x1, 0x80 ;  /* 0x0042000000007b1d */ /* 0x000fe20000010000 */
[----:B------:R-:W-:Y:S04]  /*79b0*/  UIADD3 UR4, UPT, UPT, UR46, 0x1, URZ ;  /* 0x000000012e047890 */ /* 0x000fe8000fffe0ff */
[----:B------:R-:W-:Y:S04]  /*79c0*/  UISETP.NE.AND UP0, UPT, UR4, 0x4, UPT ;  /* 0x000000040400788c */ /* 0x000fe8000bf05270 */
[----:B------:R-:W-:Y:S01]  /*79d0*/  USEL UR44, UR4, URZ, UP0 ;  /* 0x000000ff042c7287 */ /* 0x000fe20008000000 */
[----:B------:R2:W-:Y:S01]  /*79e0*/  @P6 SYNCS.ARRIVE.TRANS64.RED.A1T0 RZ, [R0+URZ], RZ ;  /* 0x000000ff00ff69a7 */ /* 0x0005e200081004ff */
[----:B------:R-:W-:Y:S01]  /*79f0*/  BSSY B1, `(.L_x_128) ;  /* 0x0000013000017945 */ /* 0x000fe20003800000 */
[----:B------:R-:W3:Y:S02]  /*7a00*/  @P6 SYNCS.PHASECHK.TRANS64.TRYWAIT P0, [R2+URZ+0x50], R3 ;  /* 0x00005003020065a7 */ /* 0x000ee400080011ff */
[----:B---3--:R-:W-:Y:S01]  /*7a10*/  @P6 SEL R63, RZ, 0x1, !P0 ;  /* 0x00000001ff3f6807 */ /* 0x008fe20004000000 */
[----:B--2---:R-:W-:Y:S06]  /*7a20*/  @!P6 BRA `(.L_x_129) ;  /* 0x00000000003ce947 */ /* 0x004fec0003800000 */
[----:B------:R-:W-:Y:S01]  /*7a30*/  ISETP.NE.AND P1, PT, R64, RZ, PT ;  /* 0x000000ff4000720c */ /* 0x000fe20003f25270 */
[----:B------:R-:W-:Y:S01]  /*7a40*/  BSSY B0, `(.L_x_130) ;  /* 0x0000009000007945 */ /* 0x000fe20003800000 */
[----:B------:R-:W-:Y:S11]  /*7a50*/  ISETP.NE.AND P0, PT, R63, RZ, PT ;  /* 0x000000ff3f00720c */ /* 0x000ff60003f05270 */
[----:B------:R-:W-:Y:S05]  /*7a60*/  @P1 IMAD R3, R26, 0x1000, R56 ;  /* 0x000010001a031824 */ /* 0x000fea00078e0238 */
[----:B------:R-:W-:Y:S05]  /*7a70*/  @P1 IADD3 R0, PT, PT, R3, UR43, RZ ;  /* 0x0000002b03001c10 */ /* 0x000fea000fffe0ff */
[----:B------:R-:W-:Y:S01]  /*7a80*/  @P1 IMAD.IADD R0, R65, 0x1, R0 ;  /* 0x0000000141001824 */ /* 0x000fe200078e0200 */
[----:B------:R-:W-:Y:S06]  /*7a90*/  @P0 BRA `(.L_x_131) ;  /* 0x00000000000c0947 */ /* 0x000fec0003800000 */
[----:B------:R-:W-:Y:S04]  /*7aa0*/  SHF.L.U32 R4, R59, 0x1f, RZ ;  /* 0x0000001f3b047819 */ /* 0x000fe800000006ff */
[----:B------:R-:W2:Y:S02]  /*7ab0*/  SYNCS.PHASECHK.TRANS64.TRYWAIT P0, [R2+URZ+0x50], R4 ;  /* 0x00005004020075a7 */ /* 0x000ea400080011ff */
[----:B--2---:R-:W-:Y:S05]  /*7ac0*/  @!P0 BRA `(.L_x_132) ;  /* 0x0000002000188947 */ /* 0x004fea0003800000 */
.L_x_131:
[----:B------:R-:W-:Y:S05]  /*7ad0*/  BSYNC B0 ;  /* 0x0000000000007941 */ /* 0x000fea0003800000 */
.L_x_130:
[----:B------:R-:W-:Y:S02]  /*7ae0*/  ISETP.NE.AND P0, PT, R64, RZ, PT ;  /* 0x000000ff4000720c */ /* 0x000fe40003f05270 */
[----:B------:R-:W-:Y:S11]  /*7af0*/  IADD3 R26, PT, PT, R26, 0x1, RZ ;  /* 0x000000011a1a7810 */ /* 0x000ff60007ffe0ff */
[----:B------:R3:W4:Y:S04]  /*7b00*/  @P0 LDS.128 R28, [R3+UR43+0x200] ;  /* 0x0002002b031c0984 */ /* 0x0007280008000c00 */
[----:B------:R3:W1:Y:S02]  /*7b10*/  @P0 LDS.128 R36, [R0+0x200] ;  /* 0x0002000000240984 */ /* 0x0006640000000c00 */
.L_x_129:
[----:B------:R-:W-:Y:S05]  /*7b20*/  BSYNC B1 ;  /* 0x0000000000017941 */ /* 0x000fea0003800000 */
.L_x_128:
[----:B---3--:R-:W-:Y:S05]  /*7b30*/  VIADD R0, R25, 0x20 ;  /* 0x0000002019007836 */ /* 0x008fea0000000000 */
[----:B------:R-:W-:Y:S04]  /*7b40*/  SHF.R.U32.HI R0, RZ, 0x15, R0 ;  /* 0x00000015ff007819 */ /* 0x000fe80000011600 */
[----:B------:R-:W-:Y:S11]  /*7b50*/  LOP3.LUT P0, RZ, R0, 0x3, R47, 0x48, !PT ;  /* 0x0000000300ff7812 */ /* 0x000ff6000780482f */
[----:B------:R-:W-:Y:S02]  /*7b60*/  @!UPT UIADD3 URZ, UPT, UPT, URZ, URZ, URZ ;  /* 0x000000fffffff290 */ /* 0x000fe4000fffe0ff */
[----:B------:R-:W-:Y:S05]  /*7b70*/  @!P0 BRA `(.L_x_133) ;  /* 0x0000000000408947 */ /* 0x000fea0003800000 */
[----:B------:R-:W3:Y:S01]  /*7b80*/  LDCU.64 UR8, c[0x4][0x70] ;  /* 0x01000e00ff0877ac */ /* 0x000ee20008000a00 */
[----:B------:R-:W-:Y:S01]  /*7b90*/  MOV R3, 0x0 ;  /* 0x0000000000037802 */ /* 0x000fe20000000f00 */
[----:B------:R-:W-:Y:S02]  /*7ba0*/  HFMA2 R12, -RZ, RZ, 0, 5.9604644775390625e-08 ;  /* 0x00000001ff0c7431 */ /* 0x000fe400000001ff */
[----:B-1----:R-:W-:Y:S02]  /*7bb0*/  IMAD.MOV.U32 R8, RZ, RZ, 0x192 ;  /* 0x00000192ff087424 */ /* 0x002fe400078e00ff */
[----:B------:R-:W-:Y:S01]  /*7bc0*/  IMAD.MOV.U32 R13, RZ, RZ, RZ ;  /* 0x000000ffff0d7224 */ /* 0x000fe200078e00ff */
[----:B------:R-:W1:Y:S01]  /*7bd0*/  LDCU.64 UR6, c[0x4][0x78] ;  /* 0x01000f00ff0677ac */ /* 0x000e620008000a00 */
[----:B--2---:R-:W2:Y:S01]  /*7be0*/  LDC.64 R2, c[0x4][R3] ;  /* 0x0100000003027b82 */ /* 0x004ea20000000a00 */
[----:B------:R-:W5:Y:S01]  /*7bf0*/  LDCU.64 UR4, c[0x4][0x10] ;  /* 0x01000200ff0477ac */ /* 0x000f620008000a00 */
[----:B---3--:R-:W-:Y:S01]  /*7c00*/  MOV R5, UR9 ;  /* 0x0000000900057c02 */ /* 0x008fe20008000f00 */
[----:B------:R-:W-:Y:S01]  /*7c10*/  IMAD.U32 R4, RZ, RZ, UR8 ;  /* 0x00000008ff047e24 */ /* 0x000fe2000f8e00ff */
[----:B-1----:R-:W-:Y:S01]  /*7c20*/  MOV R7, UR7 ;  /* 0x0000000700077c02 */ /* 0x002fe20008000f00 */
[----:B------:R-:W-:Y:S01]  /*7c30*/  IMAD.U32 R6, RZ, RZ, UR6 ;  /* 0x00000006ff067e24 */ /* 0x000fe2000f8e00ff */
[----:B-----5:R-:W-:Y:S01]  /*7c40*/  MOV R11, UR5 ;  /* 0x00000005000b7c02 */ /* 0x020fe20008000f00 */
[----:B------:R-:W-:Y:S02]  /*7c50*/  IMAD.U32 R10, RZ, RZ, UR4 ;  /* 0x00000004ff0a7e24 */ /* 0x000fe4000f8e00ff */
[----:B------:R-:W-:Y:S07]  /*7c60*/  LEPC R20, `(.L_x_133) ;  /* 0x000000001014794e */ /* 0x000fee0000000000 */
[----:B--2-4-:R-:W-:Y:S05]  /*7c70*/  CALL.ABS.NOINC R2 ;  /* 0x0000000002007343 */ /* 0x014fea0003c00000 */
.L_x_133:
[----:B------:R-:W-:Y:S01]  /*7c80*/  ISETP.NE.AND P6, PT, R61, RZ, PT ;  /* 0x000000ff3d00720c */ /* 0x000fe20003fc5270 */
[----:B------:R-:W-:Y:S05]  /*7c90*/  WARPSYNC.ALL ;  /* 0x0000000000007948 */ /* 0x000fea0003800000 */
[----:B------:R-:W-:Y:S01]  /*7ca0*/  R2UR UR4, R25 ;  /* 0x00000000190472ca */ /* 0x000fe200000e0000 */
[----:B----4-:R-:W-:Y:S01]  /*7cb0*/  HADD2.F32 R3, -RZ, R28.H0_H0 ;  /* 0x2000001cff037230 */ /* 0x010fe20000004100 */
[----:B------:R-:W-:Y:S01]  /*7cc0*/  ISETP.NE.AND P0, PT, R60, RZ, PT ;  /* 0x000000ff3c00720c */ /* 0x000fe20003f05270 */
[----:B------:R-:W-:Y:S01]  /*7cd0*/  HADD2.F32 R20, -RZ, R30.H0_H0 ;  /* 0x2000001eff147230 */ /* 0x000fe20000004100 */
[----:B------:R-:W-:Y:S09]  /*7ce0*/  BSSY.RECONVERGENT B0, `(.L_x_134) ;  /* 0x0000058000007945 */ /* 0x000ff20003800200 */
[----:B-12---:R-:W1:Y:S02]  /*7cf0*/  LDTM.x16 R4, tmem[UR4+0x20] ;  /* 0x00002004000479ee */ /* 0x006e640008240000 */
        /* <DEDUP_REMOVED lines=59> */
[----:B------:R-:W-:Y:S02]  /*80b0*/  LEA R3, R26, UR43, 0x3 ;  /* 0x0000002b1a037c11 */ /* 0x000fe4000f8e18ff */
        /* <DEDUP_REMOVED lines=8> */
[----:B------:R-:W-:Y:S01]  /*8140*/  @P6 SHF.L.U32 R2, R59, 0x1f, RZ ;  /* 0x0000001f3b026819 */ /* 0x000fe200000006ff */
        /* <DEDUP_REMOVED lines=17> */
.L_x_135:
[----:B------:R-:W-:Y:S05]  /*8260*/  BSYNC.RECONVERGENT B0 ;  /* 0x0000000000007941 */ /* 0x000fea0003800200 */
.L_x_134:
        /* <DEDUP_REMOVED lines=19> */
.L_x_139:
[----:B------:R-:W-:Y:S05]  /*83a0*/  BSYNC B0 ;  /* 0x0000000000007941 */ /* 0x000fea0003800000 */
.L_x_138:
[----:B------:R-:W-:Y:S11]  /*83b0*/  ISETP.NE.AND P0, PT, R64, RZ, PT ;  /* 0x000000ff4000720c */ /* 0x000ff60003f05270 */
[----:B------:R-:W-:Y:S02]  /*83c0*/  @!UPT UIADD3 URZ, UPT, UPT, URZ, URZ, URZ ;  /* 0x000000fffffff290 */ /* 0x000fe4000fffe0ff */
[----:B------:R3:W4:Y:S04]  /*83d0*/  @P0 LDS.128 R28, [R26+UR43+0x200] ;  /* 0x0002002b1a1c0984 */ /* 0x0007280008000c00 */
[----:B------:R3:W1:Y:S02]  /*83e0*/  @P0 LDS.128 R36, [R65+0x200] ;  /* 0x0002000041240984 */ /* 0x0006640000000c00 */
.L_x_137:
[----:B------:R-:W-:Y:S05]  /*83f0*/  BSYNC B1 ;  /* 0x0000000000017941 */ /* 0x000fea0003800000 */
.L_x_136:
[----:B--2---:R-:W-:Y:S05]  /*8400*/  VIADD R0, R25, 0x30 ;  /* 0x0000003019007836 */ /* 0x004fea0000000000 */
[----:B------:R-:W-:Y:S04]  /*8410*/  SHF.R.U32.HI R0, RZ, 0x15, R0 ;  /* 0x00000015ff007819 */ /* 0x000fe80000011600 */
[----:B------:R-:W-:Y:S11]  /*8420*/  LOP3.LUT P0, RZ, R0, 0x3, R47, 0x48, !PT ;  /* 0x0000000300ff7812 */ /* 0x000ff6000780482f */
[----:B------:R-:W-:Y:S02]  /*8430*/  @!UPT UIADD3 URZ, UPT, UPT, URZ, URZ, URZ ;  /* 0x000000fffffff290 */ /* 0x000fe4000fffe0ff */
[----:B------:R-:W-:Y:S05]  /*8440*/  @!P0 BRA `(.L_x_141) ;  /* 0x0000000000408947 */ /* 0x000fea0003800000 */
[----:B------:R-:W2:Y:S01]  /*8450*/  LDCU.64 UR8, c[0x4][0x70] ;  /* 0x01000e00ff0877ac */ /* 0x000ea20008000a00 */
[----:B------:R-:W-:Y:S01]  /*8460*/  MOV R3, 0x0 ;  /* 0x0000000000037802 */ /* 0x000fe20000000f00 */
        /* <DEDUP_REMOVED lines=14> */
.L_x_141:
[----:B------:R-:W-:Y:S01]  /*8550*/  ISETP.NE.AND P0, PT, R60, RZ, PT ;  /* 0x000000ff3c00720c */ /* 0x000fe20003f05270 */
[----:B------:R-:W-:Y:S05]  /*8560*/  WARPSYNC.ALL ;  /* 0x0000000000007948 */ /* 0x000fea0003800000 */
[----:B------:R-:W-:Y:S01]  /*8570*/  R2UR UR4, R25 ;  /* 0x00000000190472ca */ /* 0x000fe200000e0000 */
[--C-:B----4-:R-:W-:Y:S01]  /*8580*/  HADD2.F32 R20, -RZ, R28.reuse.H0_H0 ;  /* 0x2000001cff147230 */ /* 0x110fe20000004100 */
[----:B------:R-:W-:Y:S01]  /*8590*/  IADD3 R53, PT, PT, R53, 0xe0, RZ ;  /* 0x000000e035357810 */ /* 0x000fe20007ffe0ff */
[----:B------:R-:W-:Y:S01]  /*85a0*/  HADD2.F32 R21, -RZ, R28.H1_H1 ;  /* 0x3000001cff157230 */ /* 0x000fe20000004100 */
[----:B------:R-:W-:Y:S01]  /*85b0*/  BSSY.RECONVERGENT B0, `(.L_x_142) ;  /* 0x0000054000007945 */ /* 0x000fe20003800200 */
[--C-:B------:R-:W-:Y:S01]  /*85c0*/  HADD2.F32 R25, -RZ, R29.reuse.H0_H0 ;  /* 0x2000001dff197230 */ /* 0x100fe20000004100 */
[----:B------:R-:W-:Y:S01]  /*85d0*/  LOP3.LUT R53, R53, 0xfefffff8, RZ, 0xc0, !PT ;  /* 0xfefffff835357812 */ /* 0x000fe200078ec0ff */
[----:B---3--:R-:W-:Y:S02]  /*85e0*/  HADD2.F32 R26, -RZ, R29.H1_H1 ;  /* 0x3000001dff1a7230 */ /* 0x008fe40000004100 */
[--C-:B------:R-:W-:Y:S02]  /*85f0*/  HADD2.F32 R28, -RZ, R30.reuse.H0_H0 ;  /* 0x2000001eff1c7230 */ /* 0x100fe40000004100 */
[----:B------:R-:W-:Y:S02]  /*8600*/  HADD2.F32 R29, -RZ, R30.H1_H1 ;  /* 0x3000001eff1d7230 */ /* 0x000fe40000004100 */
[----:B-1----:R-:W1:Y:S01]  /*8610*/  LDTM.x16 R4, tmem[UR4+0x30] ;  /* 0x00003004000479ee */ /* 0x002e620008240000 */
[----:B------:R-:W-:Y:S01]  /*8620*/  NOP ;  /* 0x0000000000007918 */ /* 0x000fe20000000000 */
[----:B-1----:R1:W-:Y:S01]  /*8630*/  SYNCS.ARRIVE.TRANS64.RED.A1T0 RZ, [R53+URZ], RZ ;  /* 0x000000ff35ff79a7 */ /* 0x0023e200081004ff */
[--C-:B------:R-:W-:Y:S02]  /*8640*/  HADD2.F32 R30, -RZ, R31.reuse.H0_H0 ;  /* 0x2000001fff1e7230 */ /* 0x100fe40000004100 */
[----:B------:R-:W-:Y:S02]  /*8650*/  HADD2.F32 R31, -RZ, R31.H1_H1 ;  /* 0x3000001fff1f7230 */ /* 0x000fe40000004100 */
        /* <DEDUP_REMOVED lines=8> */
[C---:B------:R-:W-:Y:S01]  /*86e0*/  FMUL R4, R24.reuse, R4 ;  /* 0x0000000418047220 */ /* 0x040fe20000400000 */
[C---:B------:R-:W-:Y:S01]  /*86f0*/  FMUL R5, R24.reuse, R5 ;  /* 0x0000000518057220 */ /* 0x040fe20000400000 */
[C---:B------:R-:W-:Y:S01]  /*8700*/  FMUL R6, R24.reuse, R6 ;  /* 0x0000000618067220 */ /* 0x040fe20000400000 */
[C---:B------:R-:W-:Y:S01]  /*8710*/  FMUL R7, R24.reuse, R7 ;  /* 0x0000000718077220 */ /* 0x040fe20000400000 */
[C---:B------:R-:W-:Y:S01]  /*8720*/  FFMA R4, R27.reuse, R20, R4 ;  /* 0x000000141b047223 */ /* 0x040fe20000000004 */
        /* <DEDUP_REMOVED lines=15> */
[C---:B------:R-:W-:Y:S01]  /*8820*/  FMUL R12, R24.reuse, R16 ;  /* 0x00000010180c7220 */ /* 0x040fe20000400000 */
[C---:B------:R-:W-:Y:S01]  /*8830*/  FFMA R0, R27.reuse, R32, R0 ;  /* 0x000000201b007223 */ /* 0x040fe20000000000 */
[C---:B------:R-:W-:Y:S01]  /*8840*/  FMUL R13, R24.reuse, R17 ;  /* 0x00000011180d7220 */ /* 0x040fe20000400000 */
[----:B------:R-:W-:Y:S01]  /*8850*/  FFMA R2, R27, R33, R2 ;  /* 0x000000211b027223 */ /* 0x000fe20000000002 */
[----:B------:R-:W-:Y:S01]  /*8860*/  F2FP.F16.F32.PACK_AB R4, R5, R4 ;  /* 0x000000040504723e */ /* 0x000fe200000000ff */
[C---:B------:R-:W-:Y:S01]  /*8870*/  FMUL R14, R24.reuse, R18 ;  /* 0x00000012180e7220 */ /* 0x040fe20000400000 */
[----:B------:R-:W-:Y:S01]  /*8880*/  FFMA R3, R27, R34, R3 ;  /* 0x000000221b037223 */ /* 0x000fe20000000003 */
[----:B------:R-:W-:Y:S01]  /*8890*/  F2FP.F16.F32.PACK_AB R5, R7, R6 ;  /* 0x000000060705723e */ /* 0x000fe200000000ff */
[----:B------:R-:W-:Y:S01]  /*88a0*/  FFMA R15, R27, R35, R15 ;  /* 0x000000231b0f7223 */ /* 0x000fe2000000000f */
[----:B------:R-:W-:Y:S01]  /*88b0*/  FMUL R19, R24, R19 ;  /* 0x0000001318137220 */ /* 0x000fe20000400000 */
[----:B------:R-:W-:Y:S01]  /*88c0*/  F2FP.F16.F32.PACK_AB R6, R9, R8 ;  /* 0x000000080906723e */ /* 0x000fe200000000ff */
[----:B------:R-:W-:Y:S01]  /*88d0*/  FFMA R12, R27, R36, R12 ;  /* 0x000000241b0c7223 */ /* 0x000fe2000000000c */
[----:B------:R-:W-:Y:S01]  /*88e0*/  F2FP.F16.F32.PACK_AB R7, R11, R10 ;  /* 0x0000000a0b07723e */ /* 0x000fe200000000ff */
[C---:B------:R-:W-:Y:S01]  /*88f0*/  FFMA R13, R27.reuse, R37, R13 ;  /* 0x000000251b0d7223 */ /* 0x040fe2000000000d */
[C---:B------:R-:W-:Y:S01]  /*8900*/  FFMA R14, R27.reuse, R38, R14 ;  /* 0x000000261b0e7223 */ /* 0x040fe2000000000e */
[----:B------:R-:W-:Y:S01]  /*8910*/  FFMA R19, R27, R39, R19 ;  /* 0x000000271b137223 */ /* 0x000fe20000000013 */
[----:B------:R-:W-:Y:S01]  /*8920*/  F2FP.F16.F32.PACK_AB R16, R2, R0 ;  /* 0x000000000210723e */ /* 0x000fe200000000ff */
[----:B------:R1:W-:Y:S01]  /*8930*/  STS.128 [R56+UR43+0x3200], R4 ;  /* 0x0032000438007988 */ /* 0x0003e20008000c2b */
        /* <DEDUP_REMOVED lines=27> */
.L_x_143:
[----:B------:R-:W-:Y:S05]  /*8af0*/  BSYNC.RECONVERGENT B0 ;  /* 0x0000000000007941 */ /* 0x000fea0003800200 */
.L_x_142:
[----:B------:R-:W-:Y:S01]  /*8b00*/  BAR.SYNC.DEFER_BLOCKING 0x1, 0x80 ;  /* 0x0042000000007b1d */ /* 0x000fe20000010000 */
[----:B------:R-:W-:Y:S01]  /*8b10*/  UISETP.NE.AND UP0, UPT, UR52, -0x4, UPT ;  /* 0xfffffffc3400788c */ /* 0x000fe2000bf05270 */
[----:B------:R-:W-:Y:S08]  /*8b20*/  IADD3 R22, PT, PT, R22, 0x1, RZ ;  /* 0x0000000116167810 */ /* 0x000ff00007ffe0ff */
[----:B------:R-:W-:Y:S05]  /*8b30*/  BRA.U !UP0, `(.L_x_144) ;  /* 0x0000000108287547 */ /* 0x000fea000b800000 */
[----:B------:R-:W-:Y:S01]  /*8b40*/  ISETP.NE.AND P0, PT, R61, RZ, PT ;  /* 0x000000ff3d00720c */ /* 0x000fe20003f05270 */
[----:B------:R-:W-:Y:S01]  /*8b50*/  IMAD.U32 R2, RZ, RZ, UR46 ;  /* 0x0000002eff027e24 */ /* 0x000fe2000f8e00ff */
[----:B------:R-:W-:Y:S01]  /*8b60*/  UIADD3 UR4, UPT, UPT, UR46, 0x1, URZ ;  /* 0x000000012e047890 */ /* 0x000fe2000fffe0ff */
[----:B------:R-:W-:Y:S03]  /*8b70*/  IMAD.U32 R0, RZ, RZ, UR47 ;  /* 0x0000002fff007e24 */ /* 0x000fe6000f8e00ff */
[----:B------:R-:W-:Y:S04]  /*8b80*/  UISETP.NE.AND UP0, UPT, UR4, 0x4, UPT ;  /* 0x000000040400788c */ /* 0x000fe8000bf05270 */
[----:B------:R-:W-:Y:S03]  /*8b90*/  USEL UR46, UR4, URZ, UP0 ;  /* 0x000000ff042e7287 */ /* 0x000fe60008000000 */
[----:B------:R-:W-:Y:S05]  /*8ba0*/  @P0 LEA R2, R2, UR43, 0x3 ;  /* 0x0000002b02020c11 */ /* 0x000fea000f8e18ff */
[----:B------:R-:W-:Y:S05]  /*8bb0*/  @P0 VIADD R2, R2, 0x70 ;  /* 0x0000007002020836 */ /* 0x000fea0000000000 */
[----:B------:R-:W-:Y:S04]  /*8bc0*/  @P0 PRMT R0, R0, 0x654, R2 ;  /* 0x0000065400000816 */ /* 0x000fe80000000002 */
[----:B------:R2:W-:Y:S03]  /*8bd0*/  @P0 SYNCS.ARRIVE.TRANS64.RED.A1T0 RZ, [R0+URZ], RZ ;  /* 0x000000ff00ff09a7 */ /* 0x0005e600081004ff */
.L_x_144:
[----:B------:R-:W-:Y:S01]  /*8be0*/  R2UR UR4, R50 ;  /* 0x00000000320472ca */ /* 0x000fe200000e0000 */
[----:B------:R-:W-:Y:S01]  /*8bf0*/  UISETP.NE.AND UP0, UPT, UR62, URZ, UPT ;  /* 0x000000ff3e00728c */ /* 0x000fe2000bf05270 */
[----:B------:R-:W-:Y:S01]  /*8c00*/  ISETP.NE.AND P0, PT, R55, 0x2, PT ;  /* 0x000000023700780c */ /* 0x000fe20003f05270 */
[----:B------:R-:W-:Y:S01]  /*8c10*/  UIADD3 UR24, UPT, UPT, UR37, UR63, URZ ;  /* 0x0000003f25187290 */ /* 0x000fe2000fffe0ff */
[----:B------:R-:W-:Y:S01]  /*8c20*/  ISETP.NE.AND P1, PT, R22, 0x4, PT ;  /* 0x000000041600780c */ /* 0x000fe20003f25270 */
[----:B------:R-:W-:Y:S01]  /*8c30*/  UIADD3 UR52, UPT, UPT, UR52, 0x4, URZ ;  /* 0x0000000434347890 */ /* 0x000fe2000fffe0ff */
[----:B------:R-:W-:Y:S01]  /*8c40*/  SEL R2, RZ, 0x1, P0 ;  /* 0x00000001ff027807 */ /* 0x000fe20000000000 */
[----:B------:R-:W-:Y:S01]  /*8c50*/  UMOV UR36, UR61 ;  /* 0x0000003d00247c82 */ /* 0x000fe20008000000 */
[----:B--2---:R-:W-:Y:S02]  /*8c60*/  SEL R0, RZ, 0x1, P1 ;  /* 0x00000001ff007807 */ /* 0x004fe40000800000 */
[----:B------:R-:W-:Y:S02]  /*8c70*/  LOP3.LUT R57, R57, R2, RZ, 0x3c, !PT ;  /* 0x0000000239397212 */ /* 0x000fe400078e3cff */
[----:B------:R-:W-:Y:S01]  /*8c80*/  LOP3.LUT R58, R58, R0, RZ, 0x3c, !PT ;  /* 0x000000003a3a7212 */ /* 0x000fe200078e3cff */
[----:B------:R-:W-:Y:S01]  /*8c90*/  UIADD3 UR20, UPT, UPT, UR38, UR4, URZ ;  /* 0x0000000426147290 */ /* 0x000fe2000fffe0ff */
[----:B------:R-:W-:Y:S02]  /*8ca0*/  SEL R55, R55, RZ, P0 ;  /* 0x000000ff37377207 */ /* 0x000fe40000000000 */
[----:B------:R-:W-:Y:S01]  /*8cb0*/  SEL R22, R22, RZ, P1 ;  /* 0x000000ff16167207 */ /* 0x000fe20000800000 */
[----:B------:R-:W-:Y:S08]  /*8cc0*/  BRA.U UP0, `(.L_x_145) ;  /* 0xffffffcd005c7547 */ /* 0x000ff0000b83ffff */
[----:B------:R-:W-:-:S13]  /*8cd0*/  R2UR UR4, R51 ;  /* 0x00000000330472ca */ /* 0x000fda00000e0000 */
[----:B------:R-:W-:-:S09]  /*8ce0*/  UISETP.NE.AND UP0, UPT, UR4, URZ, UPT ;  /* 0x000000ff0400728c */ /* 0x000fd2000bf05270 */
[----:B------:R-:W-:Y:S05]  /*8cf0*/  BRA.U !UP0, `(.L_x_146) ;  /* 0x0000000108487547 */ /* 0x000fea000b800000 */
[----:B------:R-:W2:Y:S02]  /*8d00*/  LDCU.64 UR4, c[0x0][0x890] ;  /* 0x00011200ff0477ac */ /* 0x000ea40008000a00 */
[----:B--2---:R-:W-:-:S04]  /*8d10*/  UISETP.NE.U32.AND UP0, UPT, UR4, URZ, UPT ;  /* 0x000000ff0400728c */ /* 0x004fc8000bf05070 */
[----:B------:R-:W-:-:S09]  /*8d20*/  UISETP.NE.AND.EX UP0, UPT, UR5, URZ, UPT, UP0 ;  /* 0x000000ff0500728c */ /* 0x000fd2000bf05300 */
[----:B------:R-:W-:Y:S05]  /*8d30*/  BRA.U UP0, `(.L_x_147) ;  /* 0x00000001000c7547 */ /* 0x000fea000b800000 */
[----:B------:R-:W-:-:S13]  /*8d40*/  FSETP.NEU.AND P0, PT, R27, RZ, PT ;  /* 0x000000ff1b00720b */ /* 0x000fda0003f0d000 */
[----:B------:R-:W-:Y:S05]  /*8d50*/  @!P0 EXIT ;  /* 0x000000000000894d */ /* 0x000fea0003800000 */
[----:B------:R-:W-:Y:S05]  /*8d60*/  BRA `(.L_x_146) ;  /* 0x00000000002c7947 */ /* 0x000fea0003800000 */
.L_x_147:
[----:B------:R-:W-:Y:S01]  /*8d70*/  ISETP.NE.AND P0, PT, R54, RZ, PT ;  /* 0x000000ff3600720c */ /* 0x000fe20003f05270 */
[----:B------:R-:W-:-:S12]  /*8d80*/  BSSY.RECONVERGENT B0, `(.L_x_146) ;  /* 0x0000009000007945 */ /* 0x000fd80003800200 */
[----:B------:R-:W-:Y:S05]  /*8d90*/  @P0 BRA `(.L_x_148) ;  /* 0x0000000000140947 */ /* 0x000fea0003800000 */
[----:B------:R-:W2:Y:S02]  /*8da0*/  LDCU.64 UR4, c[0x0][0x888] ;  /* 0x00011100ff0477ac */ /* 0x000ea40008000a00 */
[----:B--2---:R-:W-:-:S04]  /*8db0*/  ISETP.NE.U32.AND P0, PT, RZ, UR4, PT ;  /* 0x00000004ff007c0c */ /* 0x004fc8000bf05070 */
[----:B------:R-:W-:-:S13]  /*8dc0*/  ISETP.NE.AND.EX P0, PT, RZ, UR5, PT, P0 ;  /* 0x00000005ff007c0c */ /* 0x000fda000bf05300 */
[----:B------:R-:W-:Y:S05]  /*8dd0*/  @!P0 EXIT ;  /* 0x000000000000894d */ /* 0x000fea0003800000 */
[----:B------:R-:W-:Y:S05]  /*8de0*/  BRA `(.L_x_149) ;  /* 0x0000000000087947 */ /* 0x000fea0003800000 */
.L_x_148:
[----:B------:R-:W-:-:S13]  /*8df0*/  FSETP.NEU.AND P0, PT, R27, RZ, PT ;  /* 0x000000ff1b00720b */ /* 0x000fda0003f0d000 */
[----:B------:R-:W-:Y:S05]  /*8e00*/  @!P0 EXIT ;  /* 0x000000000000894d */ /* 0x000fea0003800000 */
.L_x_149:
[----:B------:R-:W-:Y:S05]  /*8e10*/  BSYNC.RECONVERGENT B0 ;  /* 0x0000000000007941 */ /* 0x000fea0003800200 */
.L_x_146:
[----:B------:R-:W-:Y:S01]  /*8e20*/  ULEA UR4, UR46, UR43, 0x3 ;  /* 0x0000002b2e047291 */ /* 0x000fe2000f8e18ff */
[----:B------:R-:W-:-:S04]  /*8e30*/  DEPBAR.LE SB0, 0x0 ;  /* 0x000080000000791a */ /* 0x000fc80000000000 */
[----:B------:R-:W-:-:S04]  /*8e40*/  UIADD3 UR4, UPT, UPT, UR4, 0x70, URZ ;  /* 0x0000007004047890 */ /* 0x000fc8000fffe0ff */
[----:B------:R-:W-:-:S09]  /*8e50*/  UPRMT UR4, UR47, 0x654, UR4 ;  /* 0x000006542f047896 */ /* 0x000fd20008000004 */
[----:B------:R-:W-:Y:S01]  /*8e60*/  SYNCS.ARRIVE.TRANS64.RED.A1T0 RZ, [UR4], RZ ;  /* 0x000000ffffff79a7 */ /* 0x000fe20008100404 */
[----:B------:R-:W-:Y:S05]  /*8e70*/  EXIT ;  /* 0x000000000000794d */ /* 0x000fea0003800000 */
.L_x_24:
[----:B--2---:R2:W3:Y:S02]  /*8e80*/  SYNCS.PHASECHK.TRANS64.TRYWAIT P0, [R0+URZ+0x110], R2 ;  /* 0x00011002000075a7 */ /* 0x0044e400080011ff */
[----:B---3--:R-:W-:Y:S05]  /*8e90*/  @!P0 NANOSLEEP.SYNCS 0x989680 ;  /* 0x009896800000895d */ /* 0x008fea0003900000 */
[----:B------:R-:W3:Y:S02]  /*8ea0*/  @!P0 SYNCS.PHASECHK.TRANS64 P0, [R0+URZ+0x110], R2 ;  /* 0x00011002000085a7 */ /* 0x000ee400080010ff */
[----:B---3--:R-:W-:Y:S05]  /*8eb0*/  @!P0 BRA `(.L_x_24) ;  /* 0xfffffffc00f08947 */ /* 0x008fea000383ffff */
[----:B------:R-:W-:Y:S05]  /*8ec0*/  BRA `(.L_x_150) ;  /* 0xffffff8800dc7947 */ /* 0x000fea000383ffff */
.L_x_27:
[----:B-1----:R-:W-:-:S07]  /*8ed0*/  MOV R0, UR33 ;  /* 0x0000002100007c02 */ /* 0x002fce0008000f00 */
.L_x_151:
[----:B-1----:R1:W2:Y:S02]  /*8ee0*/  SYNCS.PHASECHK.TRANS64.TRYWAIT P0, [R0+URZ+0x28], R3 ;  /* 0x00002803000075a7 */ /* 0x0022a400080011ff */
[----:B--2---:R-:W-:Y:S05]  /*8ef0*/  @!P0 NANOSLEEP.SYNCS 0x989680 ;  /* 0x009896800000895d */ /* 0x004fea0003900000 */
[----:B------:R-:W2:Y:S02]  /*8f00*/  @!P0 SYNCS.PHASECHK.TRANS64 P0, [R0+URZ+0x28], R3 ;  /* 0x00002803000085a7 */ /* 0x000ea400080010ff */
[----:B--2---:R-:W-:Y:S05]  /*8f10*/  @!P0 BRA `(.L_x_151) ;  /* 0xfffffffc00f08947 */ /* 0x004fea000383ffff */
[----:B------:R-:W-:Y:S05]  /*8f20*/  BRA `(.L_x_26) ;  /* 0xffffff8c00347947 */ /* 0x000fea000383ffff */
.L_x_34:
[----:B-1----:R-:W-:-:S07]  /*8f30*/  MOV R0, UR17 ;  /* 0x0000001100007c02 */ /* 0x002fce0008000f00 */
.L_x_152:
[----:B-1----:R1:W2:Y:S02]  /*8f40*/  SYNCS.PHASECHK.TRANS64.TRYWAIT P0, [R0+URZ+0x28], R3 ;  /* 0x00002803000075a7 */ /* 0x0022a400080011ff */
[----:B--2---:R-:W-:Y:S05]  /*8f50*/  @!P0 NANOSLEEP.SYNCS 0x989680 ;  /* 0x009896800000895d */ /* 0x004fea0003900000 */
[----:B------:R-:W2:Y:S02]  /*8f60*/  @!P0 SYNCS.PHASECHK.TRANS64 P0, [R0+URZ+0x28], R3 ;  /* 0x00002803000085a7 */ /* 0x000ea400080010ff */
[----:B--2---:R-:W-:Y:S05]  /*8f70*/  @!P0 BRA `(.L_x_152) ;  /* 0xfffffffc00f08947 */ /* 0x004fea000383ffff */
[----:B------:R-:W-:Y:S05]  /*8f80*/  BRA `(.L_x_33) ;  /* 0xffffff8c00f47947 */ /* 0x000fea000383ffff */
.L_x_39:
[----:B-1----:R1:W2:Y:S02]  /*8f90*/  SYNCS.PHASECHK.TRANS64.TRYWAIT P0, [R3+URZ+0xa0], R0 ;  /* 0x0000a000030075a7 */ /* 0x0022a400080011ff */
[----:B--2---:R-:W-:Y:S05]  /*8fa0*/  @!P0 NANOSLEEP.SYNCS 0x989680 ;  /* 0x009896800000895d */ /* 0x004fea0003900000 */
[----:B------:R-:W2:Y:S02]  /*8fb0*/  @!P0 SYNCS.PHASECHK.TRANS64 P0, [R3+URZ+0xa0], R0 ;  /* 0x0000a000030085a7 */ /* 0x000ea400080010ff */
[----:B--2---:R-:W-:Y:S05]  /*8fc0*/  @!P0 BRA `(.L_x_39) ;  /* 0xfffffffc00f08947 */ /* 0x004fea000383ffff */
[----:B------:R-:W-:Y:S05]  /*8fd0*/  BRA `(.L_x_153) ;  /* 0xffffff90009c7947 */ /* 0x000fea000383ffff */
.L_x_43:
[----:B------:R-:W-:-:S07]  /*8fe0*/  MOV R0, UR4 ;  /* 0x0000000400007c02 */ /* 0x000fce0008000f00 */
.L_x_154:
[----:B-1----:R1:W2:Y:S02]  /*8ff0*/  SYNCS.PHASECHK.TRANS64.TRYWAIT P0, [R0+URZ], R2 ;  /* 0x00000002000075a7 */ /* 0x0022a400080011ff */
[----:B--2---:R-:W-:Y:S05]  /*9000*/  @!P0 NANOSLEEP.SYNCS 0x989680 ;  /* 0x009896800000895d */ /* 0x004fea0003900000 */
[----:B------:R-:W2:Y:S02]  /*9010*/  @!P0 SYNCS.PHASECHK.TRANS64 P0, [R0+URZ], R2 ;  /* 0x00000002000085a7 */ /* 0x000ea400080010ff */
[----:B--2---:R-:W-:Y:S05]  /*9020*/  @!P0 BRA `(.L_x_154) ;  /* 0xfffffffc00f08947 */ /* 0x004fea000383ffff */
[----:B------:R-:W-:Y:S05]  /*9030*/  BRA `(.L_x_155) ;  /* 0xffffff9800447947 */ /* 0x000fea000383ffff */
.L_x_44:
[----:B------:R-:W-:-:S07]  /*9040*/  MOV R0, UR5 ;  /* 0x0000000500007c02 */ /* 0x000fce0008000f00 */
.L_x_156:
[----:B-1----:R1:W2:Y:S02]  /*9050*/  SYNCS.PHASECHK.TRANS64.TRYWAIT P0, [R0+URZ], R3 ;  /* 0x00000003000075a7 */ /* 0x0022a400080011ff */
[----:B--2---:R-:W-:Y:S05]  /*9060*/  @!P0 NANOSLEEP.SYNCS 0x989680 ;  /* 0x009896800000895d */ /* 0x004fea0003900000 */
[----:B------:R-:W2:Y:S02]  /*9070*/  @!P0 SYNCS.PHASECHK.TRANS64 P0, [R0+URZ], R3 ;  /* 0x00000003000085a7 */ /* 0x000ea400080010ff */
[----:B--2---:R-:W-:Y:S05]  /*9080*/  @!P0 BRA `(.L_x_156) ;  /* 0xfffffffc00f08947 */ /* 0x004fea000383ffff */
[----:B------:R-:W-:Y:S05]  /*9090*/  BRA `(.L_x_157) ;  /* 0xffffff9800507947 */ /* 0x000fea000383ffff */
.L_x_45:
[----:B------:R-:W-:-:S07]  /*90a0*/  MOV R0, UR5 ;  /* 0x0000000500007c02 */ /* 0x000fce0008000f00 */
.L_x_158:
[----:B-1----:R1:W2:Y:S02]  /*90b0*/  SYNCS.PHASECHK.TRANS64.TRYWAIT P0, [R0+URZ], R3 ;  /* 0x00000003000075a7 */ /* 0x0022a400080011ff */
[----:B--2---:R-:W-:Y:S05]  /*90c0*/  @!P0 NANOSLEEP.SYNCS 0x989680 ;  /* 0x009896800000895d */ /* 0x004fea0003900000 */
[----:B------:R-:W2:Y:S02]  /*90d0*/  @!P0 SYNCS.PHASECHK.TRANS64 P0, [R0+URZ], R3 ;  /* 0x00000003000085a7 */ /* 0x000ea400080010ff */
[----:B--2---:R-:W-:Y:S05]  /*90e0*/  @!P0 BRA `(.L_x_158) ;  /* 0xfffffffc00f08947 */ /* 0x004fea000383ffff */
[----:B------:R-:W-:Y:S05]  /*90f0*/  BRA `(.L_x_159) ;  /* 0xffffff98005c7947 */ /* 0x000fea000383ffff */
.L_x_46:
[----:B------:R-:W-:-:S07]  /*9100*/  MOV R0, UR5 ;  /* 0x0000000500007c02 */ /* 0x000fce0008000f00 */
.L_x_160:
[----:B-1----:R1:W2:Y:S02]  /*9110*/  SYNCS.PHASECHK.TRANS64.TRYWAIT P0, [R0+URZ], R3 ;  /* 0x00000003000075a7 */ /* 0x0022a400080011ff */
[----:B--2---:R-:W-:Y:S05]  /*9120*/  @!P0 NANOSLEEP.SYNCS 0x989680 ;  /* 0x009896800000895d */ /* 0x004fea0003900000 */
[----:B------:R-:W2:Y:S02]  /*9130*/  @!P0 SYNCS.PHASECHK.TRANS64 P0, [R0+URZ], R3 ;  /* 0x00000003000085a7 */ /* 0x000ea400080010ff */
[----:B--2---:R-:W-:Y:S05]  /*9140*/  @!P0 BRA `(.L_x_160) ;  /* 0xfffffffc00f08947 */ /* 0x004fea000383ffff */
[----:B------:R-:W-:Y:S05]  /*9150*/  BRA `(.L_x_161) ;  /* 0xffffff9800687947 */ /* 0x000fea000383ffff */
.L_x_49:
[----:B-1----:R1:W2:Y:S02]  /*9160*/  SYNCS.PHASECHK.TRANS64.TRYWAIT P0, [R2+URZ+0x100], R4 ;  /* 0x00010004020075a7 */ /* 0x0022a400080011ff */
[----:B--2---:R-:W-:Y:S05]  /*9170*/  @!P0 NANOSLEEP.SYNCS 0x989680 ;  /* 0x009896800000895d */ /* 0x004fea0003900000 */
[----:B------:R-:W2:Y:S02]  /*9180*/  @!P0 SYNCS.PHASECHK.TRANS64 P0, [R2+URZ+0x100], R4 ;  /* 0x00010004020085a7 */ /* 0x000ea400080010ff */
[----:B--2---:R-:W-:Y:S05]  /*9190*/  @!P0 BRA `(.L_x_49) ;  /* 0xfffffffc00f08947 */ /* 0x004fea000383ffff */
[----:B------:R-:W-:Y:S05]  /*91a0*/  BRA `(.L_x_162) ;  /* 0xffffff9800c47947 */ /* 0x000fea000383ffff */
.L_x_50:
[----:B------:R-:W-:-:S07]  /*91b0*/  MOV R2, UR4 ;  /* 0x0000000400027c02 */ /* 0x000fce0008000f00 */
.L_x_163:
[----:B-1----:R1:W2:Y:S02]  /*91c0*/  SYNCS.PHASECHK.TRANS64.TRYWAIT P0, [R2+URZ+0xb0], R5 ;  /* 0x0000b005020075a7 */ /* 0x0022a400080011ff */
[----:B--2---:R-:W-:Y:S05]  /*91d0*/  @!P0 NANOSLEEP.SYNCS 0x989680 ;  /* 0x009896800000895d */ /* 0x004fea0003900000 */
[----:B------:R-:W2:Y:S02]  /*91e0*/  @!P0 SYNCS.PHASECHK.TRANS64 P0, [R2+URZ+0xb0], R5 ;  /* 0x0000b005020085a7 */ /* 0x000ea400080010ff */
[----:B--2---:R-:W-:Y:S05]  /*91f0*/  @!P0 BRA `(.L_x_163) ;  /* 0xfffffffc00f08947 */ /* 0x004fea000383ffff */
[----:B------:R-:W-:Y:S05]  /*9200*/  BRA `(.L_x_164) ;  /* 0xffffff9800d47947 */ /* 0x000fea000383ffff */
.L_x_51:
[----:B-1----:R1:W2:Y:S02]  /*9210*/  SYNCS.PHASECHK.TRANS64.TRYWAIT P1, [R2+URZ+0xa0], R4 ;  /* 0x0000a004020075a7 */ /* 0x0022a400080211ff */
[----:B--2---:R-:W-:Y:S05]  /*9220*/  @!P1 NANOSLEEP.SYNCS 0x989680 ;  /* 0x009896800000995d */ /* 0x004fea0003900000 */
[----:B------:R-:W2:Y:S02]  /*9230*/  @!P1 SYNCS.PHASECHK.TRANS64 P1, [R2+URZ+0xa0], R4 ;  /* 0x0000a004020095a7 */ /* 0x000ea400080210ff */
[----:B--2---:R-:W-:Y:S05]  /*9240*/  @!P1 BRA `(.L_x_51) ;  /* 0xfffffffc00f09947 */ /* 0x004fea000383ffff */
[----:B------:R-:W-:Y:S05]  /*9250*/  BRA `(.L_x_165) ;  /* 0xffffff9c00047947 */ /* 0x000fea000383ffff */
.L_x_54:
[----:B------:R-:W-:-:S07]  /*9260*/  MOV R0, UR4 ;  /* 0x0000000400007c02 */ /* 0x000fce0008000f00 */
.L_x_166:
[----:B-1----:R1:W2:Y:S02]  /*9270*/  SYNCS.PHASECHK.TRANS64.TRYWAIT P0, [R0+URZ+0xb0], R2 ;  /* 0x0000b002000075a7 */ /* 0x0022a400080011ff */
[----:B--2---:R-:W-:Y:S05]  /*9280*/  @!P0 NANOSLEEP.SYNCS 0x989680 ;  /* 0x009896800000895d */ /* 0x004fea0003900000 */
[----:B------:R-:W2:Y:S02]  /*9290*/  @!P0 SYNCS.PHASECHK.TRANS64 P0, [R0+URZ+0xb0], R2 ;  /* 0x0000b002000085a7 */ /* 0x000ea400080010ff */
[----:B--2---:R-:W-:Y:S05]  /*92a0*/  @!P0 BRA `(.L_x_166) ;  /* 0xfffffffc00f08947 */ /* 0x004fea000383ffff */
[----:B------:R-:W-:Y:S05]  /*92b0*/  BRA `(.L_x_53) ;  /* 0xffffff9c00587947 */ /* 0x000fea000383ffff */
.L_x_63:
[----:B-1----:R-:W-:-:S04]  /*92c0*/  MOV R5, UR5 ;  /* 0x0000000500057c02 */ /* 0x002fc80008000f00 */
[----:B------:R1:W2:Y:S03]  /*92d0*/  SYNCS.PHASECHK.TRANS64.TRYWAIT P0, [R5+URZ+0x8], R6 ;  /* 0x00000806050075a7 */ /* 0x0002a600080011ff */
[----:B--2---:R-:W-:Y:S05]  /*92e0*/  @!P0 NANOSLEEP.SYNCS 0x989680 ;  /* 0x009896800000895d */ /* 0x004fea0003900000 */
[----:B------:R-:W2:Y:S02]  /*92f0*/  @!P0 SYNCS.PHASECHK.TRANS64 P0, [R5+URZ+0x8], R6 ;  /* 0x00000806050085a7 */ /* 0x000ea400080010ff */
[----:B--2---:R-:W-:Y:S05]  /*9300*/  @!P0 BRA `(.L_x_63) ;  /* 0xfffffffc00ec8947 */ /* 0x004fea000383ffff */
[----:B------:R-:W-:Y:S05]  /*9310*/  BRA `(.L_x_62) ;  /* 0xffffffa0000c7947 */ /* 0x000fea000383ffff */
.L_x_65:
[----:B------:R-:W-:Y:S01]  /*9320*/  BSSY B0, `(.L_x_167) ;  /* 0x0000006000007945 */ /* 0x000fe20003800000 */
[----:B------:R-:W-:-:S07]  /*9330*/  MOV R15, 0xffffffff ;  /* 0xffffffff000f7802 */ /* 0x000fce0000000f00 */
[----:B-1---5:R-:W-:Y:S05]  /*9340*/  WARPSYNC.COLLECTIVE R15, `(.L_x_168) ;  /* 0x000000000f0c7348 */ /* 0x022fea0003c00000 */
[----:B------:R-:W-:Y:S02]  /*9350*/  ELECT P6, UR79, PT ;  /* 0x00000000004f782f */ /* 0x000fe400038c0000 */
[----:B------:R-:W-:Y:S01]  /*9360*/  MOV R14, UR79 ;  /* 0x0000004f000e7c02 */ /* 0x000fe20008000f00 */
[----:B-1---5:R-:W-:Y:S10]  /*9370*/  ENDCOLLECTIVE ;  /* 0x000000000000791b */ /* 0x022ff40003800000 */
.L_x_168:
[----:B------:R-:W-:Y:S05]  /*9380*/  BSYNC B0 ;  /* 0x0000000000007941 */ /* 0x000fea0003800000 */
.L_x_167:
[----:B------:R-:W-:Y:S05]  /*9390*/  BRA `(.L_x_169) ;  /* 0xffffffa0003c7947 */ /* 0x000fea000383ffff */
.L_x_67:
[----:B-1----:R-:W-:-:S04]  /*93a0*/  MOV R0, UR5 ;  /* 0x0000000500007c02 */ /* 0x002fc80008000f00 */
[----:B------:R1:W2:Y:S03]  /*93b0*/  SYNCS.PHASECHK.TRANS64.TRYWAIT P0, [R0+URZ+0x8], R4 ;  /* 0x00000804000075a7 */ /* 0x0002a600080011ff */
[----:B--2---:R-:W-:Y:S05]  /*93c0*/  @!P0 NANOSLEEP.SYNCS 0x989680 ;  /* 0x009896800000895d */ /* 0x004fea0003900000 */
[----:B------:R-:W2:Y:S02]  /*93d0*/  @!P0 SYNCS.PHASECHK.TRANS64 P0, [R0+URZ+0x8], R4 ;  /* 0x00000804000085a7 */ /* 0x000ea400080010ff */
[----:B--2---:R-:W-:Y:S05]  /*93e0*/  @!P0 BRA `(.L_x_67) ;  /* 0xfffffffc00ec8947 */ /* 0x004fea000383ffff */
[----:B------:R-:W-:Y:S05]  /*93f0*/  BRA `(.L_x_66) ;  /* 0xffffffa000407947 */ /* 0x000fea000383ffff */
.L_x_68:
[----:B-1----:R1:W2:Y:S02]  /*9400*/  SYNCS.PHASECHK.TRANS64.TRYWAIT P0, [R0+URZ+0xa0], R4 ;  /* 0x0000a004000075a7 */ /* 0x0022a400080011ff */
[----:B--2---:R-:W-:Y:S05]  /*9410*/  @!P0 NANOSLEEP.SYNCS 0x989680 ;  /* 0x009896800000895d */ /* 0x004fea0003900000 */
[----:B------:R-:W2:Y:S02]  /*9420*/  @!P0 SYNCS.PHASECHK.TRANS64 P0, [R0+URZ+0xa0], R4 ;  /* 0x0000a004000085a7 */ /* 0x000ea400080010ff */
[----:B--2---:R-:W-:Y:S05]  /*9430*/  @!P0 BRA `(.L_x_68) ;  /* 0xfffffffc00f08947 */ /* 0x004fea000383ffff */
[----:B------:R-:W-:Y:S05]  /*9440*/  BRA `(.L_x_170) ;  /* 0xffffffa400287947 */ /* 0x000fea000383ffff */
.L_x_70:
[----:B------:R-:W-:-:S07]  /*9450*/  MOV R0, UR31 ;  /* 0x0000001f00007c02 */ /* 0x000fce0008000f00 */
.L_x_171:
[----:B-1----:R1:W2:Y:S02]  /*9460*/  SYNCS.PHASECHK.TRANS64.TRYWAIT P0, [R0+URZ+0xe0], R4 ;  /* 0x0000e004000075a7 */ /* 0x0022a400080011ff */
[----:B--2---:R-:W-:Y:S05]  /*9470*/  @!P0 NANOSLEEP.SYNCS 0x989680 ;  /* 0x009896800000895d */ /* 0x004fea0003900000 */
[----:B------:R-:W2:Y:S02]  /*9480*/  @!P0 SYNCS.PHASECHK.TRANS64 P0, [R0+URZ+0xe0], R4 ;  /* 0x0000e004000085a7 */ /* 0x000ea400080010ff */
[----:B--2---:R-:W-:Y:S05]  /*9490*/  @!P0 BRA `(.L_x_171) ;  /* 0xfffffffc00f08947 */ /* 0x004fea000383ffff */
[----:B------:R-:W-:Y:S05]  /*94a0*/  BRA `(.L_x_172) ;  /* 0xffffffa400747947 */ /* 0x000fea000383ffff */
.L_x_73:
[----:B------:R-:W-:Y:S07]  /*94b0*/  MOV R0, UR5 ;  /* 0x0000000500007c02 */ /* 0x000fee0008000f00 */
.L_x_173:
[----:B-1----:R1:W2:Y:S02]  /*94c0*/  SYNCS.PHASECHK.TRANS64.TRYWAIT P0, [R0+URZ], R4 ;  /* 0x00000004000075a7 */ /* 0x0022a400080011ff */
[----:B--2---:R-:W-:Y:S05]  /*94d0*/  @!P0 NANOSLEEP.SYNCS 0x989680 ;  /* 0x009896800000895d */ /* 0x004fea0003900000 */
[----:B------:R-:W2:Y:S02]  /*94e0*/  @!P0 SYNCS.PHASECHK.TRANS64 P0, [R0+URZ], R4 ;  /* 0x00000004000085a7 */ /* 0x000ea400080010ff */
[----:B--2---:R-:W-:Y:S05]  /*94f0*/  @!P0 BRA `(.L_x_173) ;  /* 0xfffffffc00f08947 */ /* 0x004fea000383ffff */
[----:B------:R-:W-:Y:S05]  /*9500*/  BRA `(.L_x_72) ;  /* 0xffffffa400887947 */ /* 0x000fea000383ffff */
.L_x_77:
[----:B-1----:R-:W-:-:S07]  /*9510*/  MOV R0, UR4 ;  /* 0x0000000400007c02 */ /* 0x002fce0008000f00 */
.L_x_174:
[----:B-1----:R1:W2:Y:S02]  /*9520*/  SYNCS.PHASECHK.TRANS64.TRYWAIT P0, [R0+URZ], R2 ;  /* 0x00000002000075a7 */ /* 0x0022a400080011ff */
[----:B--2---:R-:W-:Y:S05]  /*9530*/  @!P0 NANOSLEEP.SYNCS 0x989680 ;  /* 0x009896800000895d */ /* 0x004fea0003900000 */
[----:B------:R-:W2:Y:S02]  /*9540*/  @!P0 SYNCS.PHASECHK.TRANS64 P0, [R0+URZ], R2 ;  /* 0x00000002000085a7 */ /* 0x000ea400080010ff */
[----:B--2---:R-:W-:Y:S05]  /*9550*/  @!P0 BRA `(.L_x_174) ;  /* 0xfffffffc00f08947 */ /* 0x004fea000383ffff */
[----:B------:R-:W-:Y:S05]  /*9560*/  BRA `(.L_x_175) ;  /* 0xffffffa8007c7947 */ /* 0x000fea000383ffff */
.L_x_78:
[----:B------:R-:W-:-:S07]  /*9570*/  MOV R0, UR5 ;  /* 0x0000000500007c02 */ /* 0x000fce0008000f00 */
.L_x_176:
[----:B-1----:R1:W2:Y:S02]  /*9580*/  SYNCS.PHASECHK.TRANS64.TRYWAIT P0, [R0+URZ], R3 ;  /* 0x00000003000075a7 */ /* 0x0022a400080011ff */
[----:B--2---:R-:W-:Y:S05]  /*9590*/  @!P0 NANOSLEEP.SYNCS 0x989680 ;  /* 0x009896800000895d */ /* 0x004fea0003900000 */
[----:B------:R-:W2:Y:S02]  /*95a0*/  @!P0 SYNCS.PHASECHK.TRANS64 P0, [R0+URZ], R3 ;  /* 0x00000003000085a7 */ /* 0x000ea400080010ff */
[----:B--2---:R-:W-:Y:S05]  /*95b0*/  @!P0 BRA `(.L_x_176) ;  /* 0xfffffffc00f08947 */ /* 0x004fea000383ffff */
[----:B------:R-:W-:Y:S05]  /*95c0*/  BRA `(.L_x_177) ;  /* 0xffffffa800887947 */ /* 0x000fea000383ffff */
.L_x_79:
[----:B------:R-:W-:-:S07]  /*95d0*/  MOV R0, UR5 ;  /* 0x0000000500007c02 */ /* 0x000fce0008000f00 */
.L_x_178:
[----:B-1----:R1:W2:Y:S02]  /*95e0*/  SYNCS.PHASECHK.TRANS64.TRYWAIT P0, [R0+URZ], R3 ;  /* 0x00000003000075a7 */ /* 0x0022a400080011ff */
[----:B--2---:R-:W-:Y:S05]  /*95f0*/  @!P0 NANOSLEEP.SYNCS 0x989680 ;  /* 0x009896800000895d */ /* 0x004fea0003900000 */
[----:B------:R-:W2:Y:S02]  /*9600*/  @!P0 SYNCS.PHASECHK.TRANS64 P0, [R0+URZ], R3 ;  /* 0x00000003000085a7 */ /* 0x000ea400080010ff */
[----:B--2---:R-:W-:Y:S05]  /*9610*/  @!P0 BRA `(.L_x_178) ;  /* 0xfffffffc00f08947 */ /* 0x004fea000383ffff */
[----:B------:R-:W-:Y:S05]  /*9620*/  BRA `(.L_x_179) ;  /* 0xffffffa800947947 */ /* 0x000fea000383ffff */
.L_x_82:
[----:B------:R-:W-:-:S07]  /*9630*/  MOV R0, UR26 ;  /* 0x0000001a00007c02 */ /* 0x000fce0008000f00 */
.L_x_180:
[----:B-1----:R1:W2:Y:S02]  /*9640*/  SYNCS.PHASECHK.TRANS64.TRYWAIT P1, [R0+URZ+0x120], R2 ;  /* 0x00012002000075a7 */ /* 0x0022a400080211ff */
[----:B--2---:R-:W-:Y:S05]  /*9650*/  @!P1 NANOSLEEP.SYNCS 0x989680 ;  /* 0x009896800000995d */ /* 0x004fea0003900000 */
[----:B------:R-:W2:Y:S02]  /*9660*/  @!P1 SYNCS.PHASECHK.TRANS64 P1, [R0+URZ+0x120], R2 ;  /* 0x00012002000095a7 */ /* 0x000ea400080210ff */
[----:B--2---:R-:W-:Y:S05]  /*9670*/  @!P1 BRA `(.L_x_180) ;  /* 0xfffffffc00f09947 */ /* 0x004fea000383ffff */
[----:B------:R-:W-:Y:S05]  /*9680*/  BRA `(.L_x_181) ;  /* 0xffffffa800e07947 */ /* 0x000fea000383ffff */
.L_x_87:
[----:B--2---:R2:W3:Y:S02]  /*9690*/  SYNCS.PHASECHK.TRANS64.TRYWAIT P0, [R12+URZ+0xa0], R0 ;  /* 0x0000a0000c0075a7 */ /* 0x0044e400080011ff */
[----:B---3--:R-:W-:Y:S05]  /*96a0*/  @!P0 NANOSLEEP.SYNCS 0x989680 ;  /* 0x009896800000895d */ /* 0x008fea0003900000 */
[----:B------:R-:W3:Y:S02]  /*96b0*/  @!P0 SYNCS.PHASECHK.TRANS64 P0, [R12+URZ+0xa0], R0 ;  /* 0x0000a0000c0085a7 */ /* 0x000ee400080010ff */
[----:B---3--:R-:W-:Y:S05]  /*96c0*/  @!P0 BRA `(.L_x_87) ;  /* 0xfffffffc00f08947 */ /* 0x008fea000383ffff */
[----:B------:R-:W-:Y:S05]  /*96d0*/  BRA `(.L_x_182) ;  /* 0xffffffb000087947 */ /* 0x000fea000383ffff */
.L_x_90:
[----:B-1----:R-:W-:Y:S07]  /*96e0*/  MOV R0, UR21 ;  /* 0x0000001500007c02 */ /* 0x002fee0008000f00 */
.L_x_183:
[----:B-1----:R1:W2:Y:S02]  /*96f0*/  SYNCS.PHASECHK.TRANS64.TRYWAIT P2, [R0+URZ+0x98], R6 ;  /* 0x00009806000075a7 */ /* 0x0022a400080411ff */
[----:B--2---:R-:W-:Y:S05]  /*9700*/  @!P2 NANOSLEEP.SYNCS 0x989680 ;  /* 0x009896800000a95d */ /* 0x004fea0003900000 */
[----:B------:R-:W2:Y:S02]  /*9710*/  @!P2 SYNCS.PHASECHK.TRANS64 P2, [R0+URZ+0x98], R6 ;  /* 0x000098060000a5a7 */ /* 0x000ea400080410ff */
[----:B--2---:R-:W-:Y:S05]  /*9720*/  @!P2 BRA `(.L_x_183) ;  /* 0xfffffffc00f0a947 */ /* 0x004fea000383ffff */
[----:B------:R-:W-:Y:S05]  /*9730*/  BRA `(.L_x_89) ;  /* 0xffffffb400707947 */ /* 0x000fea000383ffff */
.L_x_93:
[----:B------:R-:W-:Y:S07]  /*9740*/  MOV R0, UR21 ;  /* 0x0000001500007c02 */ /* 0x000fee0008000f00 */
.L_x_184:
[----:B-1----:R1:W2:Y:S02]  /*9750*/  SYNCS.PHASECHK.TRANS64.TRYWAIT P0, [R0+URZ+0x70], R9 ;  /* 0x00007009000075a7 */ /* 0x0022a400080011ff */
[----:B--2---:R-:W-:Y:S05]  /*9760*/  @!P0 NANOSLEEP.SYNCS 0x989680 ;  /* 0x009896800000895d */ /* 0x004fea0003900000 */
[----:B------:R-:W2:Y:S02]  /*9770*/  @!P0 SYNCS.PHASECHK.TRANS64 P0, [R0+URZ+0x70], R9 ;  /* 0x00007009000085a7 */ /* 0x000ea400080010ff */
[----:B--2---:R-:W-:Y:S05]  /*9780*/  @!P0 BRA `(.L_x_184) ;  /* 0xfffffffc00f08947 */ /* 0x004fea000383ffff */
[----:B------:R-:W-:Y:S05]  /*9790*/  BRA `(.L_x_185) ;  /* 0xffffffb400cc7947 */ /* 0x000fea000383ffff */
.L_x_94:
[----:B------:R-:W-:Y:S07]  /*97a0*/  MOV R0, UR21 ;  /* 0x0000001500007c02 */ /* 0x000fee0008000f00 */
.L_x_186:
[----:B-1----:R1:W2:Y:S02]  /*97b0*/  SYNCS.PHASECHK.TRANS64.TRYWAIT P0, [R0+URZ+0x78], R9 ;  /* 0x00007809000075a7 */ /* 0x0022a400080011ff */
[----:B--2---:R-:W-:Y:S05]  /*97c0*/  @!P0 NANOSLEEP.SYNCS 0x989680 ;  /* 0x009896800000895d */ /* 0x004fea0003900000 */
[----:B------:R-:W2:Y:S02]  /*97d0*/  @!P0 SYNCS.PHASECHK.TRANS64 P0, [R0+URZ+0x78], R9 ;  /* 0x00007809000085a7 */ /* 0x000ea400080010ff */
[----:B--2---:R-:W-:Y:S05]  /*97e0*/  @!P0 BRA `(.L_x_186) ;  /* 0xfffffffc00f08947 */ /* 0x004fea000383ffff */
[----:B------:R-:W-:Y:S05]  /*97f0*/  BRA `(.L_x_187) ;  /* 0xffffffb800287947 */ /* 0x000fea000383ffff */
.L_x_95:
[----:B------:R-:W-:Y:S07]  /*9800*/  MOV R0, UR21 ;  /* 0x0000001500007c02 */ /* 0x000fee0008000f00 */
.L_x_188:
[----:B-1----:R1:W2:Y:S02]  /*9810*/  SYNCS.PHASECHK.TRANS64.TRYWAIT P0, [R0+URZ+0x80], R9 ;  /* 0x00008009000075a7 */ /* 0x0022a400080011ff */
[----:B--2---:R-:W-:Y:S05]  /*9820*/  @!P0 NANOSLEEP.SYNCS 0x989680 ;  /* 0x009896800000895d */ /* 0x004fea0003900000 */
[----:B------:R-:W2:Y:S02]  /*9830*/  @!P0 SYNCS.PHASECHK.TRANS64 P0, [R0+URZ+0x80], R9 ;  /* 0x00008009000085a7 */ /* 0x000ea400080010ff */
[----:B--2---:R-:W-:Y:S05]  /*9840*/  @!P0 BRA `(.L_x_188) ;  /* 0xfffffffc00f08947 */ /* 0x004fea000383ffff */
[----:B------:R-:W-:Y:S05]  /*9850*/  BRA `(.L_x_189) ;  /* 0xffffffb800847947 */ /* 0x000fea000383ffff */
.L_x_96:
[----:B------:R-:W-:Y:S07]  /*9860*/  MOV R0, UR21 ;  /* 0x0000001500007c02 */ /* 0x000fee0008000f00 */
.L_x_190:
[----:B-1----:R1:W2:Y:S02]  /*9870*/  SYNCS.PHASECHK.TRANS64.TRYWAIT P0, [R0+URZ+0x88], R9 ;  /* 0x00008809000075a7 */ /* 0x0022a400080011ff */
[----:B--2---:R-:W-:Y:S05]  /*9880*/  @!P0 NANOSLEEP.SYNCS 0x989680 ;  /* 0x009896800000895d */ /* 0x004fea0003900000 */
[----:B------:R-:W2:Y:S02]  /*9890*/  @!P0 SYNCS.PHASECHK.TRANS64 P0, [R0+URZ+0x88], R9 ;  /* 0x00008809000085a7 */ /* 0x000ea400080010ff */
[----:B--2---:R-:W-:Y:S05]  /*98a0*/  @!P0 BRA `(.L_x_190) ;  /* 0xfffffffc00f08947 */ /* 0x004fea000383ffff */
[----:B------:R-:W-:Y:S05]  /*98b0*/  BRA `(.L_x_191) ;  /* 0xffffffb800e07947 */ /* 0x000fea000383ffff */
.L_x_98:
[----:B------:R-:W-:-:S07]  /*98c0*/  MOV R0, UR21 ;  /* 0x0000001500007c02 */ /* 0x000fce0008000f00 */
.L_x_192:
[----:B-1----:R1:W3:Y:S02]  /*98d0*/  SYNCS.PHASECHK.TRANS64.TRYWAIT P0, [R0+URZ+0x70], R2 ;  /* 0x00007002000075a7 */ /* 0x0022e400080011ff */
[----:B---3--:R-:W-:Y:S05]  /*98e0*/  @!P0 NANOSLEEP.SYNCS 0x989680 ;  /* 0x009896800000895d */ /* 0x008fea0003900000 */
[----:B------:R-:W3:Y:S02]  /*98f0*/  @!P0 SYNCS.PHASECHK.TRANS64 P0, [R0+URZ+0x70], R2 ;  /* 0x00007002000085a7 */ /* 0x000ee400080010ff */
[----:B---3--:R-:W-:Y:S05]  /*9900*/  @!P0 BRA `(.L_x_192) ;  /* 0xfffffffc00f08947 */ /* 0x008fea000383ffff */
[----:B------:R-:W-:Y:S05]  /*9910*/  BRA `(.L_x_193) ;  /* 0xffffffbc006c7947 */ /* 0x000fea000383ffff */
.L_x_99:
[----:B-1----:R-:W-:-:S07]  /*9920*/  MOV R0, UR21 ;  /* 0x0000001500007c02 */ /* 0x002fce0008000f00 */
.L_x_194:
[----:B-1----:R1:W3:Y:S02]  /*9930*/  SYNCS.PHASECHK.TRANS64.TRYWAIT P0, [R0+URZ+0x78], R2 ;  /* 0x00007802000075a7 */ /* 0x0022e400080011ff */
[----:B---3--:R-:W-:Y:S05]  /*9940*/  @!P0 NANOSLEEP.SYNCS 0x989680 ;  /* 0x009896800000895d */ /* 0x008fea0003900000 */
[----:B------:R-:W3:Y:S02]  /*9950*/  @!P0 SYNCS.PHASECHK.TRANS64 P0, [R0+URZ+0x78], R2 ;  /* 0x00007802000085a7 */ /* 0x000ee400080010ff */
[----:B---3--:R-:W-:Y:S05]  /*9960*/  @!P0 BRA `(.L_x_194) ;  /* 0xfffffffc00f08947 */ /* 0x008fea000383ffff */
[----:B------:R-:W-:Y:S05]  /*9970*/  BRA `(.L_x_195) ;  /* 0xffffffbc005c7947 */ /* 0x000fea000383ffff */
.L_x_100:
[----:B-1----:R-:W-:-:S07]  /*9980*/  MOV R0, UR21 ;  /* 0x0000001500007c02 */ /* 0x002fce0008000f00 */
.L_x_196:
[----:B-1----:R1:W3:Y:S02]  /*9990*/  SYNCS.PHASECHK.TRANS64.TRYWAIT P0, [R0+URZ+0x80], R2 ;  /* 0x00008002000075a7 */ /* 0x0022e400080011ff */
[----:B---3--:R-:W-:Y:S05]  /*99a0*/  @!P0 NANOSLEEP.SYNCS 0x989680 ;  /* 0x009896800000895d */ /* 0x008fea0003900000 */
[----:B------:R-:W3:Y:S02]  /*99b0*/  @!P0 SYNCS.PHASECHK.TRANS64 P0, [R0+URZ+0x80], R2 ;  /* 0x00008002000085a7 */ /* 0x000ee400080010ff */
[----:B---3--:R-:W-:Y:S05]  /*99c0*/  @!P0 BRA `(.L_x_196) ;  /* 0xfffffffc00f08947 */ /* 0x008fea000383ffff */
[----:B------:R-:W-:Y:S05]  /*99d0*/  BRA `(.L_x_197) ;  /* 0xffffffbc004c7947 */ /* 0x000fea000383ffff */
.L_x_102:
[----:B-1----:R1:W2:Y:S02]  /*99e0*/  SYNCS.PHASECHK.TRANS64.TRYWAIT P0, [R3+URZ+0xa0], R0 ;  /* 0x0000a000030075a7 */ /* 0x0022a400080011ff */
[----:B--2---:R-:W-:Y:S05]  /*99f0*/  @!P0 NANOSLEEP.SYNCS 0x989680 ;  /* 0x009896800000895d */ /* 0x004fea0003900000 */
[----:B------:R-:W2:Y:S02]  /*9a00*/  @!P0 SYNCS.PHASECHK.TRANS64 P0, [R3+URZ+0xa0], R0 ;  /* 0x0000a000030085a7 */ /* 0x000ea400080010ff */
[----:B--2---:R-:W-:Y:S05]  /*9a10*/  @!P0 BRA `(.L_x_102) ;  /* 0xfffffffc00f08947 */ /* 0x004fea000383ffff */
[----:B------:R-:W-:Y:S05]  /*9a20*/  BRA `(.L_x_198) ;  /* 0xffffffc000187947 */ /* 0x000fea000383ffff */
.L_x_113:
[----:B-1----:R-:W-:Y:S04]  /*9a30*/  MOV R2, UR43 ;  /* 0x0000002b00027c02 */ /* 0x002fe80008000f00 */
[----:B------:R1:W2:Y:S03]  /*9a40*/  SYNCS.PHASECHK.TRANS64.TRYWAIT P1, [R2+URZ+0x50], R3 ;  /* 0x00005003020075a7 */ /* 0x0002a600080211ff */
[----:B--2---:R-:W-:Y:S05]  /*9a50*/  @!P1 NANOSLEEP.SYNCS 0x989680 ;  /* 0x009896800000995d */ /* 0x004fea0003900000 */
[----:B------:R-:W2:Y:S02]  /*9a60*/  @!P1 SYNCS.PHASECHK.TRANS64 P1, [R2+URZ+0x50], R3 ;  /* 0x00005003020095a7 */ /* 0x000ea400080210ff */
[----:B--2---:R-:W-:Y:S05]  /*9a70*/  @!P1 BRA `(.L_x_113) ;  /* 0xfffffffc00ec9947 */ /* 0x004fea000383ffff */
[----:B------:R-:W-:Y:S05]  /*9a80*/  BRA `(.L_x_112) ;  /* 0xffffffcc00847947 */ /* 0x000fea000383ffff */
.L_x_115:
[----:B-1----:R1:W4:Y:S02]  /*9a90*/  SYNCS.PHASECHK.TRANS64.TRYWAIT P0, [R53+URZ+0xc0], R0 ;  /* 0x0000c000350075a7 */ /* 0x00232400080011ff */
[----:B----4-:R-:W-:Y:S05]  /*9aa0*/  @!P0 NANOSLEEP.SYNCS 0x989680 ;  /* 0x009896800000895d */ /* 0x010fea0003900000 */
[----:B------:R-:W4:Y:S02]  /*9ab0*/  @!P0 SYNCS.PHASECHK.TRANS64 P0, [R53+URZ+0xc0], R0 ;  /* 0x0000c000350085a7 */ /* 0x000f2400080010ff */
[----:B----4-:R-:W-:Y:S05]  /*9ac0*/  @!P0 BRA `(.L_x_115) ;  /* 0xfffffffc00f08947 */ /* 0x010fea000383ffff */
[----:B------:R-:W-:Y:S05]  /*9ad0*/  BRA `(.L_x_114) ;  /* 0xffffffcc00a47947 */ /* 0x000fea000383ffff */
.L_x_124:
[----:B--2---:R2:W3:Y:S02]  /*9ae0*/  SYNCS.PHASECHK.TRANS64.TRYWAIT P0, [R2+URZ+0x50], R0 ;  /* 0x00005000020075a7 */ /* 0x0044e400080011ff */
[----:B---3--:R-:W-:Y:S05]  /*9af0*/  @!P0 NANOSLEEP.SYNCS 0x989680 ;  /* 0x009896800000895d */ /* 0x008fea0003900000 */
[----:B------:R-:W3:Y:S02]  /*9b00*/  @!P0 SYNCS.PHASECHK.TRANS64 P0, [R2+URZ+0x50], R0 ;  /* 0x00005000020085a7 */ /* 0x000ee400080010ff */
[----:B---3--:R-:W-:Y:S05]  /*9b10*/  @!P0 BRA `(.L_x_124) ;  /* 0xfffffffc00f08947 */ /* 0x008fea000383ffff */
[----:B------:R-:W-:Y:S05]  /*9b20*/  BRA `(.L_x_123) ;  /* 0xffffffd400b47947 */ /* 0x000fea000383ffff */
.L_x_132:
[----:B--2---:R2:W3:Y:S02]  /*9b30*/  SYNCS.PHASECHK.TRANS64.TRYWAIT P0, [R2+URZ+0x50], R4 ;  /* 0x00005004020075a7 */ /* 0x0044e400080011ff */
[----:B---3--:R-:W-:Y:S05]  /*9b40*/  @!P0 NANOSLEEP.SYNCS 0x989680 ;  /* 0x009896800000895d */ /* 0x008fea0003900000 */
[----:B------:R-:W3:Y:S02]  /*9b50*/  @!P0 SYNCS.PHASECHK.TRANS64 P0, [R2+URZ+0x50], R4 ;  /* 0x00005004020085a7 */ /* 0x000ee400080010ff */
[----:B---3--:R-:W-:Y:S05]  /*9b60*/  @!P0 BRA `(.L_x_132) ;  /* 0xfffffffc00f08947 */ /* 0x008fea000383ffff */
[----:B------:R-:W-:Y:S05]  /*9b70*/  BRA `(.L_x_131) ;  /* 0xffffffdc00d47947 */ /* 0x000fea000383ffff */
.L_x_140:
[----:B--2---:R2:W3:Y:S02]  /*9b80*/  SYNCS.PHASECHK.TRANS64.TRYWAIT P0, [R3+URZ+0x50], R0 ;  /* 0x00005000030075a7 */ /* 0x0044e400080011ff */
[----:B---3--:R-:W-:Y:S05]  /*9b90*/  @!P0 NANOSLEEP.SYNCS 0x989680 ;  /* 0x009896800000895d */ /* 0x008fea0003900000 */
[----:B------:R-:W3:Y:S02]  /*9ba0*/  @!P0 SYNCS.PHASECHK.TRANS64 P0, [R3+URZ+0x50], R0 ;  /* 0x00005000030085a7 */ /* 0x000ee400080010ff */
[----:B---3--:R-:W-:Y:S05]  /*9bb0*/  @!P0 BRA `(.L_x_140) ;  /* 0xfffffffc00f08947 */ /* 0x008fea000383ffff */
[----:B------:R-:W-:Y:S05]  /*9bc0*/  BRA `(.L_x_139) ;  /* 0xffffffe400f47947 */ /* 0x000fea000383ffff */
        .weak           $__internal_0_$__cuda_sm10x_tcgen05_guardrail_trap_col_being_dealloced_not_returned_by_alloc
        .type           $__internal_0_$__cuda_sm10x_tcgen05_guardrail_trap_col_being_dealloced_not_returned_by_alloc,@function
        .size           $__internal_0_$__cuda_sm10x_tcgen05_guardrail_trap_col_being_dealloced_not_returned_by_alloc,($__internal_1_$__cuda_sm10x_tcgen05_guardrail_trap_phase_invalid_during_alloc - $__internal_0_$__cuda_sm10x_tcgen05_guardrail_trap_col_being_dealloced_not_returned_by_alloc)
$__internal_0_$__cuda_sm10x_tcgen05_guardrail_trap_col_being_dealloced_not_returned_by_alloc:
[----:B------:R-:W-:Y:S05]  /*9bd0*/  BPT.TRAP 0x1 ;  /* 0x000000040000795c */ /* 0x000fea0000300000 */
[----:B------:R-:W-:-:S04]  /*9be0*/  HFMA2 R3, -RZ, RZ, 0, 0 ;  /* 0x00000000ff037431 */ /* 0x000fc800000001ff */
[----:B------:R-:W-:Y:S05]  /*9bf0*/  RET.REL.NODEC R2 `(_ZN7cutlass13device_kernelINS_4gemm6kernel13GemmUniversalIN4cute5tupleIJiiiiEEENS1_10collective13CollectiveMmaINS1_35MainloopSm100TmaUmmaWarpSpecializedILi5ELi2ELi4ENS5_IJNS4_1CILi2EEESB_NSA_ILi1EEEEEEEENS5_IJNSA_ILi128EEESF_NSA_ILi64EEEEEENS_6half_tENS5_IJlSC_lEEESI_NS5_IJSC_llEEENS4_8TiledMMAINS4_8MMA_AtomIJNS4_26SM100_MMA_F16BF16_2x1SM_SSISI_SI_fLi128ELi128ELNS4_4UMMA5MajorE0ELSP_1ELNSO_7ScaleInE0ELSQ_0EEEEEENS4_6LayoutINS5_IJSC_SC_SC_EEENS5_IJNSA_ILi0EEESV_SV_EEEEENS5_IJNS4_10UnderscoreESY_SY_EEEEENS4_28SM100_TMA_2SM_LOAD_MULTICASTENS4_14ComposedLayoutINS4_7SwizzleILi3ELi4ELi3EEENS4_18smem_ptr_flag_bitsILi16EEENST_INS5_IJNSA_ILi8EEESG_EEENS5_IJSG_SC_EEEEEEEvNS4_8identityENS4_18SM100_TMA_2SM_LOADENS12_IS14_S16_NST_INS5_IJSG_S17_EEENS5_IJSC_SG_EEEEEEEvS1C_EENS_8epilogue10collective18CollectiveEpilogueINS1J_23Sm100TmaWarpSpecializedILi4ELi2ELi16ELb1ELb0EEEJNS5_IJSG_SF_SG_EEENS5_IJNST_ISG_SC_EENST_INS5_IJNSA_ILi16EEESB_EEES1F_EEEEESI_SJ_SI_SJ_NS1J_6fusion15FusionCallbacksIS1N_NS1U_17LinearCombinationISI_fSI_fLNS_15FloatRoundStyleE2EEES1O_S1T_JEEENS4_5SM1004TMEM4LOAD26SM100_TMEM_LOAD_32dp32b16xENS4_13SM90_TMA_LOADENS12_INS13_ILi1ELi4ELi3EEES16_NST_INS5_IJS17_S1Q_EEENS5_IJS1Q_SC_EEEEEEENS4_39AutoVectorizingCopyWithAssumedAlignmentILi128EEENS4_14SM90_TMA_STOREES29_S2B_S2B_EEEvvEEEEvNT_6ParamsE) ;  /* 0xffffff6402007950 */ /* 0x000fea0003c3ffff */
        .weak           $__internal_1_$__cuda_sm10x_tcgen05_guardrail_trap_phase_invalid_during_alloc
        .type           $__internal_1_$__cuda_sm10x_tcgen05_guardrail_trap_phase_invalid_during_alloc,@function
        .size           $__internal_1_$__cuda_sm10x_tcgen05_guardrail_trap_phase_invalid_during_alloc,($__internal_2_$__cuda_sm10x_tcgen05_guardrail_trap_unallocated_columns_being_dealloced - $__internal_1_$__cuda_sm10x_tcgen05_guardrail_trap_phase_invalid_during_alloc)
$__internal_1_$__cuda_sm10x_tcgen05_guardrail_trap_phase_invalid_during_alloc:
[----:B------:R-:W-:Y:S05]  /*9c00*/  BPT.TRAP 0x1 ;  /* 0x000000040000795c */ /* 0x000fea0000300000 */
[----:B------:R-:W-:-:S04]  /*9c10*/  MOV R5, 0x0 ;  /* 0x0000000000057802 */ /* 0x000fc80000000f00 */
[----:B------:R-:W-:Y:S05]  /*9c20*/  RET.REL.NODEC R4 `(_ZN7cutlass13device_kernelINS_4gemm6kernel13GemmUniversalIN4cute5tupleIJiiiiEEENS1_10collective13CollectiveMmaINS1_35MainloopSm100TmaUmmaWarpSpecializedILi5ELi2ELi4ENS5_IJNS4_1CILi2EEESB_NSA_ILi1EEEEEEEENS5_IJNSA_ILi128EEESF_NSA_ILi64EEEEEENS_6half_tENS5_IJlSC_lEEESI_NS5_IJSC_llEEENS4_8TiledMMAINS4_8MMA_AtomIJNS4_26SM100_MMA_F16BF16_2x1SM_SSISI_SI_fLi128ELi128ELNS4_4UMMA5MajorE0ELSP_1ELNSO_7ScaleInE0ELSQ_0EEEEEENS4_6LayoutINS5_IJSC_SC_SC_EEENS5_IJNSA_ILi0EEESV_SV_EEEEENS5_IJNS4_10UnderscoreESY_SY_EEEEENS4_28SM100_TMA_2SM_LOAD_MULTICASTENS4_14ComposedLayoutINS4_7SwizzleILi3ELi4ELi3EEENS4_18smem_ptr_flag_bitsILi16EEENST_INS5_IJNSA_ILi8EEESG_EEENS5_IJSG_SC_EEEEEEEvNS4_8identityENS4_18SM100_TMA_2SM_LOADENS12_IS14_S16_NST_INS5_IJSG_S17_EEENS5_IJSC_SG_EEEEEEEvS1C_EENS_8epilogue10collective18CollectiveEpilogueINS1J_23Sm100TmaWarpSpecializedILi4ELi2ELi16ELb1ELb0EEEJNS5_IJSG_SF_SG_EEENS5_IJNST_ISG_SC_EENST_INS5_IJNSA_ILi16EEESB_EEES1F_EEEEESI_SJ_SI_SJ_NS1J_6fusion15FusionCallbacksIS1N_NS1U_17LinearCombinationISI_fSI_fLNS_15FloatRoundStyleE2EEES1O_S1T_JEEENS4_5SM1004TMEM4LOAD26SM100_TMEM_LOAD_32dp32b16xENS4_13SM90_TMA_LOADENS12_INS13_ILi1ELi4ELi3EEES16_NST_INS5_IJS17_S1Q_EEENS5_IJS1Q_SC_EEEEEEENS4_39AutoVectorizingCopyWithAssumedAlignmentILi128EEENS4_14SM90_TMA_STOREES29_S2B_S2B_EEEvvEEEEvNT_6ParamsE) ;  /* 0xffffff6004f47950 */ /* 0x000fea0003c3ffff */
        .weak           $__internal_2_$__cuda_sm10x_tcgen05_guardrail_trap_unallocated_columns_being_dealloced
        .type           $__internal_2_$__cuda_sm10x_tcgen05_guardrail_trap_unallocated_columns_being_dealloced,@function
        .size           $__internal_2_$__cuda_sm10x_tcgen05_guardrail_trap_unallocated_columns_being_dealloced,(.L_x_200 - $__internal_2_$__cuda_sm10x_tcgen05_guardrail_trap_unallocated_columns_being_dealloced)
$__internal_2_$__cuda_sm10x_tcgen05_guardrail_trap_unallocated_columns_being_dealloced:
[----:B------:R-:W-:Y:S05]  /*9c30*/  BPT.TRAP 0x1 ;  /* 0x000000040000795c */ /* 0x000fea0000300000 */
[----:B------:R-:W-:-:S04]  /*9c40*/  HFMA2 R3, -RZ, RZ, 0, 0 ;  /* 0x00000000ff037431 */ /* 0x000fc800000001ff */
[----:B------:R-:W-:Y:S05]  /*9c50*/  RET.REL.NODEC R2 `(_ZN7cutlass13device_kernelINS_4gemm6kernel13GemmUniversalIN4cute5tupleIJiiiiEEENS1_10collective13CollectiveMmaINS1_35MainloopSm100TmaUmmaWarpSpecializedILi5ELi2ELi4ENS5_IJNS4_1CILi2EEESB_NSA_ILi1EEEEEEEENS5_IJNSA_ILi128EEESF_NSA_ILi64EEEEEENS_6half_tENS5_IJlSC_lEEESI_NS5_IJSC_llEEENS4_8TiledMMAINS4_8MMA_AtomIJNS4_26SM100_MMA_F16BF16_2x1SM_SSISI_SI_fLi128ELi128ELNS4_4UMMA5MajorE0ELSP_1ELNSO_7ScaleInE0ELSQ_0EEEEEENS4_6LayoutINS5_IJSC_SC_SC_EEENS5_IJNSA_ILi0EEESV_SV_EEEEENS5_IJNS4_10UnderscoreESY_SY_EEEEENS4_28SM100_TMA_2SM_LOAD_MULTICASTENS4_14ComposedLayoutINS4_7SwizzleILi3ELi4ELi3EEENS4_18smem_ptr_flag_bitsILi16EEENST_INS5_IJNSA_ILi8EEESG_EEENS5_IJSG_SC_EEEEEEEvNS4_8identityENS4_18SM100_TMA_2SM_LOADENS12_IS14_S16_NST_INS5_IJSG_S17_EEENS5_IJSC_SG_EEEEEEEvS1C_EENS_8epilogue10collective18CollectiveEpilogueINS1J_23Sm100TmaWarpSpecializedILi4ELi2ELi16ELb1ELb0EEEJNS5_IJSG_SF_SG_EEENS5_IJNST_ISG_SC_EENST_INS5_IJNSA_ILi16EEESB_EEES1F_EEEEESI_SJ_SI_SJ_NS1J_6fusion15FusionCallbacksIS1N_NS1U_17LinearCombinationISI_fSI_fLNS_15FloatRoundStyleE2EEES1O_S1T_JEEENS4_5SM1004TMEM4LOAD26SM100_TMEM_LOAD_32dp32b16xENS4_13SM90_TMA_LOADENS12_INS13_ILi1ELi4ELi3EEES16_NST_INS5_IJS17_S1Q_EEENS5_IJS1Q_SC_EEEEEEENS4_39AutoVectorizingCopyWithAssumedAlignmentILi128EEENS4_14SM90_TMA_STOREES29_S2B_S2B_EEEvvEEEEvNT_6ParamsE) ;  /* 0xffffff6002e87950 */ /* 0x000fea0003c3ffff */
.L_x_199:
[----:B------:R-:W-:-:S00]  /*9c60*/  BRA `(.L_x_199) ;  /* 0xfffffffc00fc7947 */ /* 0x000fc0000383ffff */
[----:B------:R-:W-:-:S00]  /*9c70*/  NOP ;  /* 0x0000000000007918 */ /* 0x000fc00000000000 */
        /* <DEDUP_REMOVED lines=8> */
.L_x_200:


//--------------------- .nv.global.init           --------------------------
	.section	.nv.global.init,"aw",@progbits
.nv.global.init:
	.type		$str$27,@object
	.size		$str$27,($str$28 - $str$27)
$str$27:
        /*0000*/ 	.byte	0x28, 0x61, 0x64, 0x64, 0x72, 0x65, 0x73, 0x73, 0x20, 0x26, 0x20, 0x6d, 0x61, 0x73, 0x6b, 0x29
        /*0010*/ 	.byte	0x20, 0x3d, 0x3d, 0x20, 0x30, 0x00
	.type		$str$28,@object
	.size		$str$28,($str$26 - $str$28)
$str$28:
        /*0016*/ 	.byte	0x2f, 0x74, 0x6d, 0x70, 0x2f, 0x63, 0x75, 0x74, 0x6c, 0x61, 0x73, 0x73, 0x5f, 0x73, 0x77, 0x65
        /*0026*/ 	.byte	0x65, 0x70, 0x5f, 0x73, 0x72, 0x63, 0x2f, 0x69, 0x6e, 0x63, 0x6c, 0x75, 0x64, 0x65, 0x2f, 0x63
        /*0036*/ 	.byte	0x75, 0x74, 0x65, 0x2f, 0x70, 0x6f, 0x69, 0x6e, 0x74, 0x65, 0x72, 0x5f, 0x66, 0x6c, 0x61, 0x67
        /*0046*/ 	.byte	0x67, 0x65, 0x64, 0x2e, 0x68, 0x70, 0x70, 0x00
	.type		$str$26,@object
	.size		$str$26,($str$25 - $str$26)
$str$26:
        /*004e*/ 	.byte	0x2f, 0x74, 0x6d, 0x70, 0x2f, 0x63, 0x75, 0x74, 0x6c, 0x61, 0x73, 0x73, 0x5f, 0x73, 0x77, 0x65
        /*005e*/ 	.byte	0x65, 0x70, 0x5f, 0x73, 0x72, 0x63, 0x2f, 0x69, 0x6e, 0x63, 0x6c, 0x75, 0x64, 0x65, 0x2f, 0x63
        /*006e*/ 	.byte	0x75, 0x74, 0x65, 0x2f, 0x61, 0x74, 0x6f, 0x6d, 0x2f, 0x63, 0x6f, 0x70, 0x79, 0x5f, 0x74, 0x72
        /*007e*/ 	.byte	0x61, 0x69, 0x74, 0x73, 0x5f, 0x73, 0x6d, 0x31, 0x30, 0x30, 0x2e, 0x68, 0x70, 0x70, 0x00
	.type		$str$25,@object
	.size		$str$25,(__unnamed_1 - $str$25)
$str$25:
        /*008d*/ 	.byte	0x28, 0x28, 0x75, 0x69, 0x6e, 0x74, 0x33, 0x32, 0x5f, 0x74, 0x28, 0x74, 0x68, 0x72, 0x65, 0x61
        /*009d*/ 	.byte	0x64, 0x49, 0x64, 0x78, 0x2e, 0x78, 0x29, 0x20, 0x2f, 0x20, 0x33, 0x32, 0x29, 0x20, 0x25, 0x20
        /*00ad*/ 	.byte	0x34, 0x29, 0x20, 0x3d, 0x3d, 0x20, 0x28, 0x28, 0x28, 0x74, 0x6d, 0x65, 0x6d, 0x5f, 0x61, 0x64
        /*00bd*/ 	.byte	0x64, 0x72, 0x20, 0x3e, 0x3e, 0x20, 0x31, 0x36, 0x29, 0x20, 0x2f, 0x20, 0x33, 0x32, 0x29, 0x20
        /*00cd*/ 	.byte	0x25, 0x20, 0x34, 0x29, 0x00
	.type		__unnamed_1,@object
	.size		__unnamed_1,(__unnamed_2 - __unnamed_1)
__unnamed_1:
        /*00d2*/ 	.byte	0x61, 0x75, 0x74, 0x6f, 0x20, 0x63, 0x75, 0x74, 0x65, 0x3a, 0x3a, 0x61, 0x73, 0x5f, 0x70, 0x6f
        /* <DEDUP_REMOVED lines=24> */
        /*0262*/ 	.byte	0x34, 0x38, 0x3e, 0x3e, 0x3e, 0x3e, 0x5d, 0x00
	.type		__unnamed_2,@object
	.size		__unnamed_2,(.L_2 - __unnamed_2)
__unnamed_2:
        /* <DEDUP_REMOVED lines=40> */
        /*04ea*/ 	.byte	0x3a, 0x3a, 0x43, 0x3c, 0x30, 0x3e, 0x3e, 0x3e, 0x3e, 0x5d, 0x00
.L_2:


//--------------------- .nv.shared._ZN7cutlass13device_kernelINS_4gemm6kernel13GemmUniversalIN4cute5tupleIJiiiiEEENS1_10collective13CollectiveMmaINS1_35MainloopSm100TmaUmmaWarpSpecializedILi5ELi2ELi4ENS5_IJNS4_1CILi2EEESB_NSA_ILi1EEEEEEEENS5_IJNSA_ILi128EEESF_NSA_ILi64EEEEEENS_6half_tENS5_IJlSC_lEEESI_NS5_IJSC_llEEENS4_8TiledMMAINS4_8MMA_AtomIJNS4_26SM100_MMA_F16BF16_2x1SM_SSISI_SI_fLi128ELi128ELNS4_4UMMA5MajorE0ELSP_1ELNSO_7ScaleInE0ELSQ_0EEEEEENS4_6LayoutINS5_IJSC_SC_SC_EEENS5_IJNSA_ILi0EEESV_SV_EEEEENS5_IJNS4_10UnderscoreESY_SY_EEEEENS4_28SM100_TMA_2SM_LOAD_MULTICASTENS4_14ComposedLayoutINS4_7SwizzleILi3ELi4ELi3EEENS4_18smem_ptr_flag_bitsILi16EEENST_INS5_IJNSA_ILi8EEESG_EEENS5_IJSG_SC_EEEEEEEvNS4_8identityENS4_18SM100_TMA_2SM_LOADENS12_IS14_S16_NST_INS5_IJSG_S17_EEENS5_IJSC_SG_EEEEEEEvS1C_EENS_8epilogue10collective18CollectiveEpilogueINS1J_23Sm100TmaWarpSpecializedILi4ELi2ELi16ELb1ELb0EEEJNS5_IJSG_SF_SG_EEENS5_IJNST_ISG_SC_EENST_INS5_IJNSA_ILi16EEESB_EEES1F_EEEEESI_SJ_SI_SJ_NS1J_6fusion15FusionCallbacksIS1N_NS1U_17LinearCombinationISI_fSI_fLNS_15FloatRoundStyleE2EEES1O_S1T_JEEENS4_5SM1004TMEM4LOAD26SM100_TMEM_LOAD_32dp32b16xENS4_13SM90_TMA_LOADENS12_INS13_ILi1ELi4ELi3EEES16_NST_INS5_IJS17_S1Q_EEENS5_IJS1Q_SC_EEEEEEENS4_39AutoVectorizingCopyWithAssumedAlignmentILi128EEENS4_14SM90_TMA_STOREES29_S2B_S2B_EEEvvEEEEvNT_6ParamsE --------------------------
	.section	.nv.shared._ZN7cutlass13device_kernelINS_4gemm6kernel13GemmUniversalIN4cute5tupleIJiiiiEEENS1_10collective13CollectiveMmaINS1_35MainloopSm100TmaUmmaWarpSpecializedILi5ELi2ELi4ENS5_IJNS4_1CILi2EEESB_NSA_ILi1EEEEEEEENS5_IJNSA_ILi128EEESF_NSA_ILi64EEEEEENS_6half_tENS5_IJlSC_lEEESI_NS5_IJSC_llEEENS4_8TiledMMAINS4_8MMA_AtomIJNS4_26SM100_MMA_F16BF16_2x1SM_SSISI_SI_fLi128ELi128ELNS4_4UMMA5MajorE0ELSP_1ELNSO_7ScaleInE0ELSQ_0EEEEEENS4_6LayoutINS5_IJSC_SC_SC_EEENS5_IJNSA_ILi0EEESV_SV_EEEEENS5_IJNS4_10UnderscoreESY_SY_EEEEENS4_28SM100_TMA_2SM_LOAD_MULTICASTENS4_14ComposedLayoutINS4_7SwizzleILi3ELi4ELi3EEENS4_18smem_ptr_flag_bitsILi16EEENST_INS5_IJNSA_ILi8EEESG_EEENS5_IJSG_SC_EEEEEEEvNS4_8identityENS4_18SM100_TMA_2SM_LOADENS12_IS14_S16_NST_INS5_IJSG_S17_EEENS5_IJSC_SG_EEEEEEEvS1C_EENS_8epilogue10collective18CollectiveEpilogueINS1J_23Sm100TmaWarpSpecializedILi4ELi2ELi16ELb1ELb0EEEJNS5_IJSG_SF_SG_EEENS5_IJNST_ISG_SC_EENST_INS5_IJNSA_ILi16EEESB_EEES1F_EEEEESI_SJ_SI_SJ_NS1J_6fusion15FusionCallbacksIS1N_NS1U_17LinearCombinationISI_fSI_fLNS_15FloatRoundStyleE2EEES1O_S1T_JEEENS4_5SM1004TMEM4LOAD26SM100_TMEM_LOAD_32dp32b16xENS4_13SM90_TMA_LOADENS12_INS13_ILi1ELi4ELi3EEES16_NST_INS5_IJS17_S1Q_EEENS5_IJS1Q_SC_EEEEEEENS4_39AutoVectorizingCopyWithAssumedAlignmentILi128EEENS4_14SM90_TMA_STOREES29_S2B_S2B_EEEvvEEEEvNT_6ParamsE,"aw",@nobits
	.sectionflags	@""
	.align	16
	.zero		1024


//--------------------- .nv.shared.reserved.0     --------------------------
	.section	.nv.shared.reserved.0,"aw",@nobits
	.weak		__nv_reservedSMEM_offset_0_alias
	.size		__nv_reservedSMEM_offset_0_alias, 0, 64
	.other		__nv_reservedSMEM_offset_0_alias,@"STO_CUDA_RESERVED_SHARED STV_DEFAULT"
__nv_reservedSMEM_offset_0_alias:
	.zero		0
.nv.shared.reserved.0:
	.zero		64
	.weak		__nv_reservedSMEM_tcgen05_partition
	.type		__nv_reservedSMEM_tcgen05_partition,@object
	.size		__nv_reservedSMEM_tcgen05_partition,(.L_0 - __nv_reservedSMEM_tcgen05_partition)
__nv_reservedSMEM_tcgen05_partition:
	.zero		32
.L_0:


//--------------------- .nv.global                --------------------------
	.section	.nv.global,"aw",@nobits
.nv.global:
	.type		_ZN40_INTERNAL_d7d9032f_4_k_cu_d9f202d3_364484cute1_E,@object
	.size		_ZN40_INTERNAL_d7d9032f_4_k_cu_d9f202d3_364484cute1_E,(_ZN40_INTERNAL_d7d9032f_4_k_cu_d9f202d3_364484cuda3std3__45__cpo6cbeginE - _ZN40_INTERNAL_d7d9032f_4_k_cu_d9f202d3_364484cute1_E)
_ZN40_INTERNAL_d7d9032f_4_k_cu_d9f202d3_364484cute1_E:
	.zero		1
	.type		_ZN40_INTERNAL_d7d9032f_4_k_cu_d9f202d3_364484cuda3std3__45__cpo6cbeginE,@object
	.size		_ZN40_INTERNAL_d7d9032f_4_k_cu_d9f202d3_364484cuda3std3__45__cpo6cbeginE,(_ZN40_INTERNAL_d7d9032f_4_k_cu_d9f202d3_364484cuda3std3__48in_placeE - _ZN40_INTERNAL_d7d9032f_4_k_cu_d9f202d3_364484cuda3std3__45__cpo6cbeginE)
_ZN40_INTERNAL_d7d9032f_4_k_cu_d9f202d3_364484cuda3std3__45__cpo6cbeginE:
	.zero		1
	.type		_ZN40_INTERNAL_d7d9032f_4_k_cu_d9f202d3_364484cuda3std3__48in_placeE,@object
	.size		_ZN40_INTERNAL_d7d9032f_4_k_cu_d9f202d3_364484cuda3std3__48in_placeE,(_ZN40_INTERNAL_d7d9032f_4_k_cu_d9f202d3_364484cuda3std6ranges3__45__cpo9iter_moveE - _ZN40_INTERNAL_d7d9032f_4_k_cu_d9f202d3_364484cuda3std3__48in_placeE)
_ZN40_INTERNAL_d7d9032f_4_k_cu_d9f202d3_364484cuda3std3__48in_placeE:
	.zero		1
	.type		_ZN40_INTERNAL_d7d9032f_4_k_cu_d9f202d3_364484cuda3std6ranges3__45__cpo9iter_moveE,@object
	.size		_ZN40_INTERNAL_d7d9032f_4_k_cu_d9f202d3_364484cuda3std6ranges3__45__cpo9iter_moveE,(_ZN40_INTERNAL_d7d9032f_4_k_cu_d9f202d3_364484cuda3std3__45__cpo5beginE - _ZN40_INTERNAL_d7d9032f_4_k_cu_d9f202d3_364484cuda3std6ranges3__45__cpo9iter_moveE)
_ZN40_INTERNAL_d7d9032f_4_k_cu_d9f202d3_364484cuda3std6ranges3__45__cpo9iter_moveE:
	.zero		1
	.type		_ZN40_INTERNAL_d7d9032f_4_k_cu_d9f202d3_364484cuda3std3__45__cpo5beginE,@object
	.size		_ZN40_INTERNAL_d7d9032f_4_k_cu_d9f202d3_364484cuda3std3__45__cpo5beginE,(_ZN40_INTERNAL_d7d9032f_4_k_cu_d9f202d3_364484cuda3std3__442_GLOBAL__N__d7d9032f_4_k_cu_d9f202d3_364486ignoreE - _ZN40_INTERNAL_d7d9032f_4_k_cu_d9f202d3_364484cuda3std3__45__cpo5beginE)
_ZN40_INTERNAL_d7d9032f_4_k_cu_d9f202d3_364484cuda3std3__45__cpo5beginE:
	.zero		1
	.type		_ZN40_INTERNAL_d7d9032f_4_k_cu_d9f202d3_364484cuda3std3__442_GLOBAL__N__d7d9032f_4_k_cu_d9f202d3_364486ignoreE,@object
	.size		_ZN40_INTERNAL_d7d9032f_4_k_cu_d9f202d3_364484cuda3std3__442_GLOBAL__N__d7d9032f_4_k_cu_d9f202d3_364486ignoreE,(_ZN40_INTERNAL_d7d9032f_4_k_cu_d9f202d3_364484cute7productE - _ZN40_INTERNAL_d7d9032f_4_k_cu_d9f202d3_364484cuda3std3__442_GLOBAL__N__d7d9032f_4_k_cu_d9f202d3_364486ignoreE)
_ZN40_INTERNAL_d7d9032f_4_k_cu_d9f202d3_364484cuda3std3__442_GLOBAL__N__d7d9032f_4_k_cu_d9f202d3_364486ignoreE:
	.zero		1
	.type		_ZN40_INTERNAL_d7d9032f_4_k_cu_d9f202d3_364484cute7productE,@object
	.size		_ZN40_INTERNAL_d7d9032f_4_k_cu_d9f202d3_364484cute7productE,(_ZN40_INTERNAL_d7d9032f_4_k_cu_d9f202d3_364484cuda3std3__45__cpo3endE - _ZN40_INTERNAL_d7d9032f_4_k_cu_d9f202d3_364484cute7productE)
_ZN40_INTERNAL_d7d9032f_4_k_cu_d9f202d3_364484cute7productE:
	.zero		1
	.type		_ZN40_INTERNAL_d7d9032f_4_k_cu_d9f202d3_364484cuda3std3__45__cpo3endE,@object
	.size		_ZN40_INTERNAL_d7d9032f_4_k_cu_d9f202d3_364484cuda3std3__45__cpo3endE,(_ZN40_INTERNAL_d7d9032f_4_k_cu_d9f202d3_364484cuda3std3__419piecewise_constructE - _ZN40_INTERNAL_d7d9032f_4_k_cu_d9f202d3_364484cuda3std3__45__cpo3endE)
_ZN40_INTERNAL_d7d9032f_4_k_cu_d9f202d3_364484cuda3std3__45__cpo3endE:
	.zero		1
	.type		_ZN40_INTERNAL_d7d9032f_4_k_cu_d9f202d3_364484cuda3std3__419piecewise_constructE,@object
	.size		_ZN40_INTERNAL_d7d9032f_4_k_cu_d9f202d3_364484cuda3std3__419piecewise_constructE,(_ZN40_INTERNAL_d7d9032f_4_k_cu_d9f202d3_364484cuda3std3__45__cpo4cendE - _ZN40_INTERNAL_d7d9032f_4_k_cu_d9f202d3_364484cuda3std3__419piecewise_constructE)
_ZN40_INTERNAL_d7d9032f_4_k_cu_d9f202d3_364484cuda3std3__419piecewise_constructE:
	.zero		1
	.type		_ZN40_INTERNAL_d7d9032f_4_k_cu_d9f202d3_364484cuda3std3__45__cpo4cendE,@object
	.size		_ZN40_INTERNAL_d7d9032f_4_k_cu_d9f202d3_364484cuda3std3__45__cpo4cendE,(_ZN40_INTERNAL_d7d9032f_4_k_cu_d9f202d3_364484cuda3std6ranges3__45__cpo4swapE - _ZN40_INTERNAL_d7d9032f_4_k_cu_d9f202d3_364484cuda3std3__45__cpo4cendE)
_ZN40_INTERNAL_d7d9032f_4_k_cu_d9f202d3_364484cuda3std3__45__cpo4cendE:
	.zero		1
	.type		_ZN40_INTERNAL_d7d9032f_4_k_cu_d9f202d3_364484cuda3std6ranges3__45__cpo4swapE,@object
	.size		_ZN40_INTERNAL_d7d9032f_4_k_cu_d9f202d3_364484cuda3std6ranges3__45__cpo4swapE,(.L_10 - _ZN40_INTERNAL_d7d9032f_4_k_cu_d9f202d3_364484cuda3std6ranges3__45__cpo4swapE)
_ZN40_INTERNAL_d7d9032f_4_k_cu_d9f202d3_364484cuda3std6ranges3__45__cpo4swapE:
	.zero		1
.L_10:


//--------------------- .nv.constant0._ZN7cutlass13device_kernelINS_4gemm6kernel13GemmUniversalIN4cute5tupleIJiiiiEEENS1_10collective13CollectiveMmaINS1_35MainloopSm100TmaUmmaWarpSpecializedILi5ELi2ELi4ENS5_IJNS4_1CILi2EEESB_NSA_ILi1EEEEEEEENS5_IJNSA_ILi128EEESF_NSA_ILi64EEEEEENS_6half_tENS5_IJlSC_lEEESI_NS5_IJSC_llEEENS4_8TiledMMAINS4_8MMA_AtomIJNS4_26SM100_MMA_F16BF16_2x1SM_SSISI_SI_fLi128ELi128ELNS4_4UMMA5MajorE0ELSP_1ELNSO_7ScaleInE0ELSQ_0EEEEEENS4_6LayoutINS5_IJSC_SC_SC_EEENS5_IJNSA_ILi0EEESV_SV_EEEEENS5_IJNS4_10UnderscoreESY_SY_EEEEENS4_28SM100_TMA_2SM_LOAD_MULTICASTENS4_14ComposedLayoutINS4_7SwizzleILi3ELi4ELi3EEENS4_18smem_ptr_flag_bitsILi16EEENST_INS5_IJNSA_ILi8EEESG_EEENS5_IJSG_SC_EEEEEEEvNS4_8identityENS4_18SM100_TMA_2SM_LOADENS12_IS14_S16_NST_INS5_IJSG_S17_EEENS5_IJSC_SG_EEEEEEEvS1C_EENS_8epilogue10collective18CollectiveEpilogueINS1J_23Sm100TmaWarpSpecializedILi4ELi2ELi16ELb1ELb0EEEJNS5_IJSG_SF_SG_EEENS5_IJNST_ISG_SC_EENST_INS5_IJNSA_ILi16EEESB_EEES1F_EEEEESI_SJ_SI_SJ_NS1J_6fusion15FusionCallbacksIS1N_NS1U_17LinearCombinationISI_fSI_fLNS_15FloatRoundStyleE2EEES1O_S1T_JEEENS4_5SM1004TMEM4LOAD26SM100_TMEM_LOAD_32dp32b16xENS4_13SM90_TMA_LOADENS12_INS13_ILi1ELi4ELi3EEES16_NST_INS5_IJS17_S1Q_EEENS5_IJS1Q_SC_EEEEEEENS4_39AutoVectorizingCopyWithAssumedAlignmentILi128EEENS4_14SM90_TMA_STOREES29_S2B_S2B_EEEvvEEEEvNT_6ParamsE --------------------------
	.section	.nv.constant0._ZN7cutlass13device_kernelINS_4gemm6kernel13GemmUniversalIN4cute5tupleIJiiiiEEENS1_10collective13CollectiveMmaINS1_35MainloopSm100TmaUmmaWarpSpecializedILi5ELi2ELi4ENS5_IJNS4_1CILi2EEESB_NSA_ILi1EEEEEEEENS5_IJNSA_ILi128EEESF_NSA_ILi64EEEEEENS_6half_tENS5_IJlSC_lEEESI_NS5_IJSC_llEEENS4_8TiledMMAINS4_8MMA_AtomIJNS4_26SM100_MMA_F16BF16_2x1SM_SSISI_SI_fLi128ELi128ELNS4_4UMMA5MajorE0ELSP_1ELNSO_7ScaleInE0ELSQ_0EEEEEENS4_6LayoutINS5_IJSC_SC_SC_EEENS5_IJNSA_ILi0EEESV_SV_EEEEENS5_IJNS4_10UnderscoreESY_SY_EEEEENS4_28SM100_TMA_2SM_LOAD_MULTICASTENS4_14ComposedLayoutINS4_7SwizzleILi3ELi4ELi3EEENS4_18smem_ptr_flag_bitsILi16EEENST_INS5_IJNSA_ILi8EEESG_EEENS5_IJSG_SC_EEEEEEEvNS4_8identityENS4_18SM100_TMA_2SM_LOADENS12_IS14_S16_NST_INS5_IJSG_S17_EEENS5_IJSC_SG_EEEEEEEvS1C_EENS_8epilogue10collective18CollectiveEpilogueINS1J_23Sm100TmaWarpSpecializedILi4ELi2ELi16ELb1ELb0EEEJNS5_IJSG_SF_SG_EEENS5_IJNST_ISG_SC_EENST_INS5_IJNSA_ILi16EEESB_EEES1F_EEEEESI_SJ_SI_SJ_NS1J_6fusion15FusionCallbacksIS1N_NS1U_17LinearCombinationISI_fSI_fLNS_15FloatRoundStyleE2EEES1O_S1T_JEEENS4_5SM1004TMEM4LOAD26SM100_TMEM_LOAD_32dp32b16xENS4_13SM90_TMA_LOADENS12_INS13_ILi1ELi4ELi3EEES16_NST_INS5_IJS17_S1Q_EEENS5_IJS1Q_SC_EEEEEEENS4_39AutoVectorizingCopyWithAssumedAlignmentILi128EEENS4_14SM90_TMA_STOREES29_S2B_S2B_EEEvvEEEEvNT_6ParamsE,"a",@progbits
	.sectionflags	@""
	.align	4
.nv.constant0._ZN7cutlass13device_kernelINS_4gemm6kernel13GemmUniversalIN4cute5tupleIJiiiiEEENS1_10collective13CollectiveMmaINS1_35MainloopSm100TmaUmmaWarpSpecializedILi5ELi2ELi4ENS5_IJNS4_1CILi2EEESB_NSA_ILi1EEEEEEEENS5_IJNSA_ILi128EEESF_NSA_ILi64EEEEEENS_6half_tENS5_IJlSC_lEEESI_NS5_IJSC_llEEENS4_8TiledMMAINS4_8MMA_AtomIJNS4_26SM100_MMA_F16BF16_2x1SM_SSISI_SI_fLi128ELi128ELNS4_4UMMA5MajorE0ELSP_1ELNSO_7ScaleInE0ELSQ_0EEEEEENS4_6LayoutINS5_IJSC_SC_SC_EEENS5_IJNSA_ILi0EEESV_SV_EEEEENS5_IJNS4_10UnderscoreESY_SY_EEEEENS4_28SM100_TMA_2SM_LOAD_MULTICASTENS4_14ComposedLayoutINS4_7SwizzleILi3ELi4ELi3EEENS4_18smem_ptr_flag_bitsILi16EEENST_INS5_IJNSA_ILi8EEESG_EEENS5_IJSG_SC_EEEEEEEvNS4_8identityENS4_18SM100_TMA_2SM_LOADENS12_IS14_S16_NST_INS5_IJSG_S17_EEENS5_IJSC_SG_EEEEEEEvS1C_EENS_8epilogue10collective18CollectiveEpilogueINS1J_23Sm100TmaWarpSpecializedILi4ELi2ELi16ELb1ELb0EEEJNS5_IJSG_SF_SG_EEENS5_IJNST_ISG_SC_EENST_INS5_IJNSA_ILi16EEESB_EEES1F_EEEEESI_SJ_SI_SJ_NS1J_6fusion15FusionCallbacksIS1N_NS1U_17LinearCombinationISI_fSI_fLNS_15FloatRoundStyleE2EEES1O_S1T_JEEENS4_5SM1004TMEM4LOAD26SM100_TMEM_LOAD_32dp32b16xENS4_13SM90_TMA_LOADENS12_INS13_ILi1ELi4ELi3EEES16_NST_INS5_IJS17_S1Q_EEENS5_IJS1Q_SC_EEEEEEENS4_39AutoVectorizingCopyWithAssumedAlignmentILi128EEENS4_14SM90_TMA_STOREES29_S2B_S2B_EEEvvEEEEvNT_6ParamsE:
	.zero		2944


//--------------------- SYMBOLS --------------------------

	.type		.nv.reservedSmem.offset0,@object
	.size		.nv.reservedSmem.offset0,0x4
	.type		.nv.reservedSmem.cap,@object
	.size		.nv.reservedSmem.cap,0x4
	.type		__assertfail,@function
